	.target	sm_90a

	.elftype	@"ET_EXEC"


//--------------------- .note.nv.tkinfo           --------------------------
	.section	.note.nv.tkinfo,"",@"SHT_NOTE"
	.sectionflags	@"SHF_NOTE_NV_TKINFO"
	.tkinfo
        /*0018*/ 	.word	0x00000002
        /*0030*/ 	.string	""
        /*0030*/ 	.string	"ptxas"
        /*0030*/ 	.string	"Cuda compilation tools, release 13.0, V13.0.88"
        /*0030*/ 	.string	"Build cuda_13.0.r13.0/compiler.36424714_0"
        /*0030*/ 	.string	"-arch sm_90a -m 64 "



//--------------------- .note.nv.cuinfo           --------------------------
	.section	.note.nv.cuinfo,"",@"SHT_NOTE"
	.sectionflags	@"SHF_NOTE_NV_CUINFO"
        /*0018*/ 	.short	0x0002
        /*001a*/ 	.short	0x005a
        /*001c*/ 	.short	0x0082
	.zero		2


//--------------------- .nv.info                  --------------------------
	.section	.nv.info,"",@"SHT_CUDA_INFO"
	.align	4


	//----- nvinfo : EIATTR_REGCOUNT
	.align		4
        /*0000*/ 	.byte	0x04, 0x2f
        /*0002*/ 	.short	(.L_15 - .L_14)
	.align		4
.L_14:
        /*0004*/ 	.word	index@(_ZN7cutlass13device_kernelINS_4gemm6kernel13GemmUniversalIN4cute5tupleIJiiiiEEENS1_10collective13CollectiveMmaINS1_34MainloopSm90TmaGmmaWarpSpecializedILi15ENS5_IJNS4_1CILi1EEESB_SB_EEENS1_32KernelTmaWarpSpecializedPingpongEEENS5_IJNSA_ILi64EEENSA_ILi176EEESF_EEEaNS5_IJlSB_lEEEaSI_NS4_8TiledMMAINS4_8MMA_AtomIJNS4_4SM904GMMA26MMA_64x16x32_S32S8S8_SS_TNEEEENS4_6LayoutISC_NS5_IJNSA_ILi0EEESQ_SQ_EEEEENS5_IJNS4_10UnderscoreEST_ST_EEEEENS4_13SM90_TMA_LOADENS4_14ComposedLayoutINS4_7SwizzleILi2ELi4ELi3EEENS4_18smem_ptr_flag_bitsILi8EEENSP_INS5_IJNSA_ILi8EEESF_EEENS5_IJSF_SB_EEEEEEEvNS4_8identityESW_S16_vS17_EENS_8epilogue10collective6detail29Sm90TmaWarpSpecializedAdapterINS1A_15DefaultEpilogueIaSI_SI_NS19_6thread17LinearCombinationIaLi1EiiLNS1E_9ScaleType4KindE0ELNS_15FloatRoundStyleE2EaEENS1_15EpilogueDefaultEEEEEvvEEEEvNT_6ParamsE)
        /*0008*/ 	.word	0x000000a8


	//----- nvinfo : EIATTR_FRAME_SIZE
	.align		4
.L_15:
        /*000c*/ 	.byte	0x04, 0x11
        /*000e*/ 	.short	(.L_17 - .L_16)
	.align		4
.L_16:
        /*0010*/ 	.word	index@(_ZN7cutlass13device_kernelINS_4gemm6kernel13GemmUniversalIN4cute5tupleIJiiiiEEENS1_10collective13CollectiveMmaINS1_34MainloopSm90TmaGmmaWarpSpecializedILi15ENS5_IJNS4_1CILi1EEESB_SB_EEENS1_32KernelTmaWarpSpecializedPingpongEEENS5_IJNSA_ILi64EEENSA_ILi176EEESF_EEEaNS5_IJlSB_lEEEaSI_NS4_8TiledMMAINS4_8MMA_AtomIJNS4_4SM904GMMA26MMA_64x16x32_S32S8S8_SS_TNEEEENS4_6LayoutISC_NS5_IJNSA_ILi0EEESQ_SQ_EEEEENS5_IJNS4_10UnderscoreEST_ST_EEEEENS4_13SM90_TMA_LOADENS4_14ComposedLayoutINS4_7SwizzleILi2ELi4ELi3EEENS4_18smem_ptr_flag_bitsILi8EEENSP_INS5_IJNSA_ILi8EEESF_EEENS5_IJSF_SB_EEEEEEEvNS4_8identityESW_S16_vS17_EENS_8epilogue10collective6detail29Sm90TmaWarpSpecializedAdapterINS1A_15DefaultEpilogueIaSI_SI_NS19_6thread17LinearCombinationIaLi1EiiLNS1E_9ScaleType4KindE0ELNS_15FloatRoundStyleE2EaEENS1_15EpilogueDefaultEEEEEvvEEEEvNT_6ParamsE)
        /*0014*/ 	.word	0x00000008


	//----- nvinfo : EIATTR_MIN_STACK_SIZE
	.align		4
.L_17:
        /*0018*/ 	.byte	0x04, 0x12
        /*001a*/ 	.short	(.L_19 - .L_18)
	.align		4
.L_18:
        /*001c*/ 	.word	index@(_ZN7cutlass13device_kernelINS_4gemm6kernel13GemmUniversalIN4cute5tupleIJiiiiEEENS1_10collective13CollectiveMmaINS1_34MainloopSm90TmaGmmaWarpSpecializedILi15ENS5_IJNS4_1CILi1EEESB_SB_EEENS1_32KernelTmaWarpSpecializedPingpongEEENS5_IJNSA_ILi64EEENSA_ILi176EEESF_EEEaNS5_IJlSB_lEEEaSI_NS4_8TiledMMAINS4_8MMA_AtomIJNS4_4SM904GMMA26MMA_64x16x32_S32S8S8_SS_TNEEEENS4_6LayoutISC_NS5_IJNSA_ILi0EEESQ_SQ_EEEEENS5_IJNS4_10UnderscoreEST_ST_EEEEENS4_13SM90_TMA_LOADENS4_14ComposedLayoutINS4_7SwizzleILi2ELi4ELi3EEENS4_18smem_ptr_flag_bitsILi8EEENSP_INS5_IJNSA_ILi8EEESF_EEENS5_IJSF_SB_EEEEEEEvNS4_8identityESW_S16_vS17_EENS_8epilogue10collective6detail29Sm90TmaWarpSpecializedAdapterINS1A_15DefaultEpilogueIaSI_SI_NS19_6thread17LinearCombinationIaLi1EiiLNS1E_9ScaleType4KindE0ELNS_15FloatRoundStyleE2EaEENS1_15EpilogueDefaultEEEEEvvEEEEvNT_6ParamsE)
        /*0020*/ 	.word	0x00000008
.L_19:


//--------------------- .nv.compat                --------------------------
	.section	.nv.compat,"",@"SHT_CUDA_COMPAT_INFO"
	.align	4
        /*0000*/ 	.byte	0x02, 0x09, 0x01, 0x00, 0x02, 0x02, 0x04, 0x00, 0x02, 0x05, 0x05, 0x00, 0x03, 0x07, 0x01, 0x01
        /*0010*/ 	.byte	0x02, 0x03, 0x01, 0x00, 0x02, 0x06, 0x01, 0x00, 0x04, 0x0b, 0x08, 0x00, 0x00, 0x00, 0x00, 0x00
        /*0020*/ 	.byte	0x00, 0x00, 0x00, 0x00


//--------------------- .nv.info._ZN7cutlass13device_kernelINS_4gemm6kernel13GemmUniversalIN4cute5tupleIJiiiiEEENS1_10collective13CollectiveMmaINS1_34MainloopSm90TmaGmmaWarpSpecializedILi15ENS5_IJNS4_1CILi1EEESB_SB_EEENS1_32KernelTmaWarpSpecializedPingpongEEENS5_IJNSA_ILi64EEENSA_ILi176EEESF_EEEaNS5_IJlSB_lEEEaSI_NS4_8TiledMMAINS4_8MMA_AtomIJNS4_4SM904GMMA26MMA_64x16x32_S32S8S8_SS_TNEEEENS4_6LayoutISC_NS5_IJNSA_ILi0EEESQ_SQ_EEEEENS5_IJNS4_10UnderscoreEST_ST_EEEEENS4_13SM90_TMA_LOADENS4_14ComposedLayoutINS4_7SwizzleILi2ELi4ELi3EEENS4_18smem_ptr_flag_bitsILi8EEENSP_INS5_IJNSA_ILi8EEESF_EEENS5_IJSF_SB_EEEEEEEvNS4_8identityESW_S16_vS17_EENS_8epilogue10collective6detail29Sm90TmaWarpSpecializedAdapterINS1A_15DefaultEpilogueIaSI_SI_NS19_6thread17LinearCombinationIaLi1EiiLNS1E_9ScaleType4KindE0ELNS_15FloatRoundStyleE2EaEENS1_15EpilogueDefaultEEEEEvvEEEEvNT_6ParamsE --------------------------
	.section	.nv.info._ZN7cutlass13device_kernelINS_4gemm6kernel13GemmUniversalIN4cute5tupleIJiiiiEEENS1_10collective13CollectiveMmaINS1_34MainloopSm90TmaGmmaWarpSpecializedILi15ENS5_IJNS4_1CILi1EEESB_SB_EEENS1_32KernelTmaWarpSpecializedPingpongEEENS5_IJNSA_ILi64EEENSA_ILi176EEESF_EEEaNS5_IJlSB_lEEEaSI_NS4_8TiledMMAINS4_8MMA_AtomIJNS4_4SM904GMMA26MMA_64x16x32_S32S8S8_SS_TNEEEENS4_6LayoutISC_NS5_IJNSA_ILi0EEESQ_SQ_EEEEENS5_IJNS4_10UnderscoreEST_ST_EEEEENS4_13SM90_TMA_LOADENS4_14ComposedLayoutINS4_7SwizzleILi2ELi4ELi3EEENS4_18smem_ptr_flag_bitsILi8EEENSP_INS5_IJNSA_ILi8EEESF_EEENS5_IJSF_SB_EEEEEEEvNS4_8identityESW_S16_vS17_EENS_8epilogue10collective6detail29Sm90TmaWarpSpecializedAdapterINS1A_15DefaultEpilogueIaSI_SI_NS19_6thread17LinearCombinationIaLi1EiiLNS1E_9ScaleType4KindE0ELNS_15FloatRoundStyleE2EaEENS1_15EpilogueDefaultEEEEEvvEEEEvNT_6ParamsE,"",@"SHT_CUDA_INFO"
	.sectionflags	@""
	.align	4


	//----- nvinfo : EIATTR_CUDA_API_VERSION
	.align		4
        /*0000*/ 	.byte	0x04, 0x37
        /*0002*/ 	.short	(.L_21 - .L_20)
.L_20:
        /*0004*/ 	.word	0x00000082


	//----- nvinfo : EIATTR_KPARAM_INFO
	.align		4
.L_21:
        /*0008*/ 	.byte	0x04, 0x17
        /*000a*/ 	.short	(.L_23 - .L_22)
.L_22:
        /*000c*/ 	.word	0x00000000
        /*0010*/ 	.short	0x0000
        /*0012*/ 	.short	0x0070
        /*0014*/ 	.byte	0x00, 0xf0, 0x01, 0x10


	//----- nvinfo : EIATTR_SPARSE_MMA_MASK
	.align		4
.L_23:
        /*0018*/ 	.byte	0x03, 0x50
        /*001a*/ 	.short	0x0000


	//----- nvinfo : EIATTR_MAXREG_COUNT
	.align		4
        /*001c*/ 	.byte	0x03, 0x1b
        /*001e*/ 	.short	0x00a8


	//----- nvinfo : EIATTR_NUM_BARRIERS
	.align		4
        /*0020*/ 	.byte	0x02, 0x4c
        /*0022*/ 	.byte	0x01
	.zero		1


	//----- nvinfo : EIATTR_EXTERNS
	.align		4
        /*0024*/ 	.byte	0x04, 0x0f
        /*0026*/ 	.short	(.L_25 - .L_24)


	//   ....[0]....
	.align		4
.L_24:
        /*0028*/ 	.word	index@(__assertfail)


	//----- nvinfo : EIATTR_ANNOTATIONS
	.align		4
.L_25:
        /*002c*/ 	.byte	0x04, 0x55
        /*002e*/ 	.short	(.L_27 - .L_26)


	//   ....[0]....
.L_26:
        /*0030*/ 	.word	0x00000001
        /*0034*/ 	.byte	0x60, 0x0c, 0x00, 0x00, 0x01, 0x00, 0x00, 0x00, 0x20, 0x7a, 0x00, 0x00, 0x01, 0x00, 0x00, 0x00
        /*0044*/ 	.byte	0x30, 0x86, 0x00, 0x00


	//----- nvinfo : EIATTR_MERCURY_ISA_VERSION
	.align		4
.L_27:
        /*0048*/ 	.byte	0x03, 0x5f
        /*004a*/ 	.short	0x0101


	//----- nvinfo : EIATTR_INT_WARP_WIDE_INSTR_OFFSETS
	.align		4
        /*004c*/ 	.byte	0x04, 0x31
        /*004e*/ 	.short	(.L_29 - .L_28)


	//   ....[0]....
.L_28:
        /*0050*/ 	.word	0x00000570


	//   ....[1]....
        /*0054*/ 	.word	0x00000590


	//   ....[2]....
        /*0058*/ 	.word	0x00000610


	//   ....[3]....
        /*005c*/ 	.word	0x00000620


	//   ....[4]....
        /*0060*/ 	.word	0x00000630


	//   ....[5]....
        /*0064*/ 	.word	0x00000650


	//   ....[6]....
        /*0068*/ 	.word	0x000006e0


	//   ....[7]....
        /*006c*/ 	.word	0x00000700


	//----- nvinfo : EIATTR_COOP_GROUP_MASK_REGIDS
	.align		4
.L_29:
        /*0070*/ 	.byte	0x04, 0x29
        /*0072*/ 	.short	(.L_31 - .L_30)


	//   ....[0]....
.L_30:
        /*0074*/ 	.word	0xffffffff


	//   ....[1]....
        /*0078*/ 	.word	0xffffffff


	//   ....[2]....
        /*007c*/ 	.word	0xffffffff


	//   ....[3]....
        /*0080*/ 	.word	0xffffffff


	//   ....[4]....
        /*0084*/ 	.word	0xffffffff


	//   ....[5]....
        /*0088*/ 	.word	0xffffffff


	//----- nvinfo : EIATTR_COOP_GROUP_INSTR_OFFSETS
	.align		4
.L_31:
        /*008c*/ 	.byte	0x04, 0x28
        /*008e*/ 	.short	(.L_33 - .L_32)


	//   ....[0]....
.L_32:
        /*0090*/ 	.word	0x00000070


	//   ....[1]....
        /*0094*/ 	.word	0x00000080


	//   ....[2]....
        /*0098*/ 	.word	0x00000140


	//   ....[3]....
        /*009c*/ 	.word	0x00000460


	//   ....[4]....
        /*00a0*/ 	.word	0x000004a0


	//   ....[5]....
        /*00a4*/ 	.word	0x000004f0


	//----- nvinfo : EIATTR_REG_RECONFIG
	.align		4
.L_33:
        /*00a8*/ 	.byte	0x01, 0x54
	.zero		2


	//----- nvinfo : EIATTR_SYSCALL_OFFSETS
	.align		4
        /*00ac*/ 	.byte	0x04, 0x46
        /*00ae*/ 	.short	(.L_35 - .L_34)


	//   ....[0]....
.L_34:
        /*00b0*/ 	.word	0x00001700


	//----- nvinfo : EIATTR_MBARRIER_INSTR_OFFSETS
	.align		4
.L_35:
        /*00b4*/ 	.byte	0x04, 0x39
        /*00b6*/ 	.short	(.L_37 - .L_36)


	//   ....[0]....
.L_36:
        /*00b8*/ 	.word	0x00000260
        /*00bc*/ 	.word	0x000000ff
        /*00c0*/ 	.word	0x00000000
        /*00c4*/ 	.short	0x0100
        /*00c6*/ 	.byte	0x08
	.zero		1


	//   ....[1]....
        /*00c8*/ 	.word	0x00000270
        /*00cc*/ 	.word	0x000000ff
        /*00d0*/ 	.word	0x00000078
        /*00d4*/ 	.short	0x0100
        /*00d6*/ 	.byte	0x08
	.zero		1


	//   ....[2]....
        /*00d8*/ 	.word	0x00000280
        /*00dc*/ 	.word	0x000000ff
        /*00e0*/ 	.word	0x00000008
        /*00e4*/ 	.short	0x0100
        /*00e6*/ 	.byte	0x08
	.zero		1


	//   ....[3]....
        /*00e8*/ 	.word	0x00000290
        /*00ec*/ 	.word	0x000000ff
        /*00f0*/ 	.word	0x00000080
        /*00f4*/ 	.short	0x0100
        /*00f6*/ 	.byte	0x08
	.zero		1


	//   ....[4]....
        /*00f8*/ 	.word	0x000002a0
        /*00fc*/ 	.word	0x000000ff
        /*0100*/ 	.word	0x00000010
        /*0104*/ 	.short	0x0100
        /*0106*/ 	.byte	0x08
	.zero		1


	//   ....[5]....
        /*0108*/ 	.word	0x000002b0
        /*010c*/ 	.word	0x000000ff
        /*0110*/ 	.word	0x00000088
        /*0114*/ 	.short	0x0100
        /*0116*/ 	.byte	0x08
	.zero		1


	//   ....[6]....
        /*0118*/ 	.word	0x000002c0
        /*011c*/ 	.word	0x000000ff
        /*0120*/ 	.word	0x00000018
        /*0124*/ 	.short	0x0100
        /*0126*/ 	.byte	0x08
	.zero		1


	//   ....[7]....
        /*0128*/ 	.word	0x000002d0
        /*012c*/ 	.word	0x000000ff
        /*0130*/ 	.word	0x00000090
        /*0134*/ 	.short	0x0100
        /*0136*/ 	.byte	0x08
	.zero		1


	//   ....[8]....
        /*0138*/ 	.word	0x000002e0
        /*013c*/ 	.word	0x000000ff
        /*0140*/ 	.word	0x00000020
        /*0144*/ 	.short	0x0100
        /*0146*/ 	.byte	0x08
	.zero		1


	//   ....[9]....
        /*0148*/ 	.word	0x000002f0
        /*014c*/ 	.word	0x000000ff
        /*0150*/ 	.word	0x00000098
        /*0154*/ 	.short	0x0100
        /*0156*/ 	.byte	0x08
	.zero		1


	//   ....[10]....
        /*0158*/ 	.word	0x00000300
        /*015c*/ 	.word	0x000000ff
        /*0160*/ 	.word	0x00000028
        /*0164*/ 	.short	0x0100
        /*0166*/ 	.byte	0x08
	.zero		1


	//   ....[11]....
        /*0168*/ 	.word	0x00000310
        /*016c*/ 	.word	0x000000ff
        /*0170*/ 	.word	0x000000a0
        /*0174*/ 	.short	0x0100
        /*0176*/ 	.byte	0x08
	.zero		1


	//   ....[12]....
        /*0178*/ 	.word	0x00000320
        /*017c*/ 	.word	0x000000ff
        /*0180*/ 	.word	0x00000030
        /*0184*/ 	.short	0x0100
        /*0186*/ 	.byte	0x08
	.zero		1


	//   ....[13]....
        /*0188*/ 	.word	0x00000330
        /*018c*/ 	.word	0x000000ff
        /*0190*/ 	.word	0x000000a8
        /*0194*/ 	.short	0x0100
        /*0196*/ 	.byte	0x08
	.zero		1


	//   ....[14]....
        /*0198*/ 	.word	0x00000340
        /*019c*/ 	.word	0x000000ff
        /*01a0*/ 	.word	0x00000038
        /*01a4*/ 	.short	0x0100
        /*01a6*/ 	.byte	0x08
	.zero		1


	//   ....[15]....
        /*01a8*/ 	.word	0x00000350
        /*01ac*/ 	.word	0x000000ff
        /*01b0*/ 	.word	0x000000b0
        /*01b4*/ 	.short	0x0100
        /*01b6*/ 	.byte	0x08
	.zero		1


	//   ....[16]....
        /*01b8*/ 	.word	0x00000360
        /*01bc*/ 	.word	0x000000ff
        /*01c0*/ 	.word	0x00000040
        /*01c4*/ 	.short	0x0100
        /*01c6*/ 	.byte	0x08
	.zero		1


	//   ....[17]....
        /*01c8*/ 	.word	0x00000370
        /*01cc*/ 	.word	0x000000ff
        /*01d0*/ 	.word	0x000000b8
        /*01d4*/ 	.short	0x0100
        /*01d6*/ 	.byte	0x08
	.zero		1


	//   ....[18]....
        /*01d8*/ 	.word	0x00000380
        /*01dc*/ 	.word	0x000000ff
        /*01e0*/ 	.word	0x00000048
        /*01e4*/ 	.short	0x0100
        /*01e6*/ 	.byte	0x08
	.zero		1


	//   ....[19]....
        /*01e8*/ 	.word	0x00000390
        /*01ec*/ 	.word	0x000000ff
        /*01f0*/ 	.word	0x000000c0
        /*01f4*/ 	.short	0x0100
        /*01f6*/ 	.byte	0x08
	.zero		1


	//   ....[20]....
        /*01f8*/ 	.word	0x000003a0
        /*01fc*/ 	.word	0x000000ff
        /*0200*/ 	.word	0x00000050
        /*0204*/ 	.short	0x0100
        /*0206*/ 	.byte	0x08
	.zero		1


	//   ....[21]....
        /*0208*/ 	.word	0x000003b0
        /*020c*/ 	.word	0x000000ff
        /*0210*/ 	.word	0x000000c8
        /*0214*/ 	.short	0x0100
        /*0216*/ 	.byte	0x08
	.zero		1


	//   ....[22]....
        /*0218*/ 	.word	0x000003c0
        /*021c*/ 	.word	0x000000ff
        /*0220*/ 	.word	0x00000058
        /*0224*/ 	.short	0x0100
        /*0226*/ 	.byte	0x08
	.zero		1


	//   ....[23]....
        /*0228*/ 	.word	0x000003d0
        /*022c*/ 	.word	0x000000ff
        /*0230*/ 	.word	0x000000d0
        /*0234*/ 	.short	0x0100
        /*0236*/ 	.byte	0x08
	.zero		1


	//   ....[24]....
        /*0238*/ 	.word	0x000003e0
        /*023c*/ 	.word	0x000000ff
        /*0240*/ 	.word	0x00000060
        /*0244*/ 	.short	0x0100
        /*0246*/ 	.byte	0x08
	.zero		1


	//   ....[25]....
        /*0248*/ 	.word	0x000003f0
        /*024c*/ 	.word	0x000000ff
        /*0250*/ 	.word	0x000000d8
        /*0254*/ 	.short	0x0100
        /*0256*/ 	.byte	0x08
	.zero		1


	//   ....[26]....
        /*0258*/ 	.word	0x00000400
        /*025c*/ 	.word	0x000000ff
        /*0260*/ 	.word	0x00000068
        /*0264*/ 	.short	0x0100
        /*0266*/ 	.byte	0x08
	.zero		1


	//   ....[27]....
        /*0268*/ 	.word	0x00000410
        /*026c*/ 	.word	0x000000ff
        /*0270*/ 	.word	0x000000e0
        /*0274*/ 	.short	0x0100
        /*0276*/ 	.byte	0x08
	.zero		1


	//   ....[28]....
        /*0278*/ 	.word	0x00000420
        /*027c*/ 	.word	0x000000ff
        /*0280*/ 	.word	0x00000070
        /*0284*/ 	.short	0x0100
        /*0286*/ 	.byte	0x08
	.zero		1


	//   ....[29]....
        /*0288*/ 	.word	0x00000430
        /*028c*/ 	.word	0x000000ff
        /*0290*/ 	.word	0x000000e8
        /*0294*/ 	.short	0x0100
        /*0296*/ 	.byte	0x08
	.zero		1


	//   ....[30]....
        /*0298*/ 	.word	0x00000740
        /*029c*/ 	.word	0x000000ff
        /*02a0*/ 	.word	0x00000120
        /*02a4*/ 	.short	0x0100
        /*02a6*/ 	.byte	0x08
	.zero		1


	//   ....[31]....
        /*02a8*/ 	.word	0x000007b0
        /*02ac*/ 	.word	0x000000ff
        /*02b0*/ 	.word	0x00000128
        /*02b4*/ 	.short	0x0100
        /*02b6*/ 	.byte	0x08
	.zero		1


	//   ....[32]....
        /*02b8*/ 	.word	0x000007d0
        /*02bc*/ 	.word	0x000000ff
        /*02c0*/ 	.word	0x00000100
        /*02c4*/ 	.short	0x0100
        /*02c6*/ 	.byte	0x09
	.zero		1


	//   ....[33]....
        /*02c8*/ 	.word	0x000007e0
        /*02cc*/ 	.word	0x000000ff
        /*02d0*/ 	.word	0x00000108
        /*02d4*/ 	.short	0x0100
        /*02d6*/ 	.byte	0x09
	.zero		1


	//   ....[34]....
        /*02d8*/ 	.word	0x000007f0
        /*02dc*/ 	.word	0x000000ff
        /*02e0*/ 	.word	0x00000110
        /*02e4*/ 	.short	0x0100
        /*02e6*/ 	.byte	0x09
	.zero		1


	//   ....[35]....
        /*02e8*/ 	.word	0x00000800
        /*02ec*/ 	.word	0x000000ff
        /*02f0*/ 	.word	0x00000118
        /*02f4*/ 	.short	0x0100
        /*02f6*/ 	.byte	0x09
	.zero		1


	//   ....[36]....
        /*02f8*/ 	.word	0x000015e0
        /*02fc*/ 	.word	0x00000075
        /*0300*/ 	.word	0x00000000
        /*0304*/ 	.short	0x010a
        /*0306*/ 	.byte	0x29
	.zero		1


	//   ....[37]....
        /*0308*/ 	.word	0x00001790
        /*030c*/ 	.word	0x00000003
        /*0310*/ 	.word	0x00000000
        /*0314*/ 	.short	0x010a
        /*0316*/ 	.byte	0x3f
	.zero		1


	//   ....[38]....
        /*0318*/ 	.word	0x000017f0
        /*031c*/ 	.word	0x00000003
        /*0320*/ 	.word	0x00000000
        /*0324*/ 	.short	0x010a
        /*0326*/ 	.byte	0x3f
	.zero		1


	//   ....[39]....
        /*0328*/ 	.word	0x00002310
        /*032c*/ 	.word	0x000000ff
        /*0330*/ 	.word	0x00000000
        /*0334*/ 	.short	0x010a
        /*0336*/ 	.byte	0x08
	.zero		1


	//   ....[40]....
        /*0338*/ 	.word	0x00002350
        /*033c*/ 	.word	0x000000ff
        /*0340*/ 	.word	0x00000000
        /*0344*/ 	.short	0x010a
        /*0346*/ 	.byte	0x08
	.zero		1


	//   ....[41]....
        /*0348*/ 	.word	0x00002c50
        /*034c*/ 	.word	0x000000ff
        /*0350*/ 	.word	0x00000000
        /*0354*/ 	.short	0x0101
        /*0356*/ 	.byte	0x08
	.zero		1


	//   ....[42]....
        /*0358*/ 	.word	0x00002d40
        /*035c*/ 	.word	0x00000076
        /*0360*/ 	.word	0x00000000
        /*0364*/ 	.short	0x0101
        /*0366*/ 	.byte	0x2a
	.zero		1


	//   ....[43]....
        /*0368*/ 	.word	0x00002e10
        /*036c*/ 	.word	0x000000ff
        /*0370*/ 	.word	0x00000000
        /*0374*/ 	.short	0x0101
        /*0376*/ 	.byte	0x06
	.zero		1


	//   ....[44]....
        /*0378*/ 	.word	0x00002ec0
        /*037c*/ 	.word	0x00000075
        /*0380*/ 	.word	0x00000010
        /*0384*/ 	.short	0x010a
        /*0386*/ 	.byte	0x29
	.zero		1


	//   ....[45]....
        /*0388*/ 	.word	0x00007a40
        /*038c*/ 	.word	0x00000078
        /*0390*/ 	.word	0x00000000
        /*0394*/ 	.short	0x0101
        /*0396*/ 	.byte	0x2a
	.zero		1


	//   ....[46]....
        /*0398*/ 	.word	0x000083a0
        /*039c*/ 	.word	0x0000000a
        /*03a0*/ 	.word	0x00000078
        /*03a4*/ 	.short	0x010a
        /*03a6*/ 	.byte	0x3f
	.zero		1


	//   ....[47]....
        /*03a8*/ 	.word	0x00008740
        /*03ac*/ 	.word	0x00000005
        /*03b0*/ 	.word	0x00000128
        /*03b4*/ 	.short	0x0101
        /*03b6*/ 	.byte	0x3f
	.zero		1


	//   ....[48]....
        /*03b8*/ 	.word	0x00008ec0
        /*03bc*/ 	.word	0x00000009
        /*03c0*/ 	.word	0x00000000
        /*03c4*/ 	.short	0x010a
        /*03c6*/ 	.byte	0x3f
	.zero		1


	//   ....[49]....
        /*03c8*/ 	.word	0x00008f40
        /*03cc*/ 	.word	0x00000008
        /*03d0*/ 	.word	0x00000000
        /*03d4*/ 	.short	0x010a
        /*03d6*/ 	.byte	0x3f
	.zero		1


	//   ....[50]....
        /*03d8*/ 	.word	0x00008fd0
        /*03dc*/ 	.word	0x00000009
        /*03e0*/ 	.word	0x00000000
        /*03e4*/ 	.short	0x010a
        /*03e6*/ 	.byte	0x3f
	.zero		1


	//   ....[51]....
        /*03e8*/ 	.word	0x00009060
        /*03ec*/ 	.word	0x00000008
        /*03f0*/ 	.word	0x00000000
        /*03f4*/ 	.short	0x010a
        /*03f6*/ 	.byte	0x3f
	.zero		1


	//   ....[52]....
        /*03f8*/ 	.word	0x000090f0
        /*03fc*/ 	.word	0x00000009
        /*0400*/ 	.word	0x00000000
        /*0404*/ 	.short	0x010a
        /*0406*/ 	.byte	0x3f
	.zero		1


	//   ....[53]....
        /*0408*/ 	.word	0x00009180
        /*040c*/ 	.word	0x00000008
        /*0410*/ 	.word	0x00000000
        /*0414*/ 	.short	0x010a
        /*0416*/ 	.byte	0x3f
	.zero		1


	//   ....[54]....
        /*0418*/ 	.word	0x00009210
        /*041c*/ 	.word	0x00000009
        /*0420*/ 	.word	0x00000000
        /*0424*/ 	.short	0x010a
        /*0426*/ 	.byte	0x3f
	.zero		1


	//   ....[55]....
        /*0428*/ 	.word	0x000092a0
        /*042c*/ 	.word	0x00000008
        /*0430*/ 	.word	0x00000000
        /*0434*/ 	.short	0x010a
        /*0436*/ 	.byte	0x3f
	.zero		1


	//   ....[56]....
        /*0438*/ 	.word	0x00009330
        /*043c*/ 	.word	0x00000009
        /*0440*/ 	.word	0x00000000
        /*0444*/ 	.short	0x010a
        /*0446*/ 	.byte	0x3f
	.zero		1


	//   ....[57]....
        /*0448*/ 	.word	0x000093c0
        /*044c*/ 	.word	0x00000008
        /*0450*/ 	.word	0x00000000
        /*0454*/ 	.short	0x010a
        /*0456*/ 	.byte	0x3f
	.zero		1


	//   ....[58]....
        /*0458*/ 	.word	0x00009450
        /*045c*/ 	.word	0x00000009
        /*0460*/ 	.word	0x00000000
        /*0464*/ 	.short	0x010a
        /*0466*/ 	.byte	0x3f
	.zero		1


	//   ....[59]....
        /*0468*/ 	.word	0x000094e0
        /*046c*/ 	.word	0x00000008
        /*0470*/ 	.word	0x00000000
        /*0474*/ 	.short	0x010a
        /*0476*/ 	.byte	0x3f
	.zero		1


	//   ....[60]....
        /*0478*/ 	.word	0x00009570
        /*047c*/ 	.word	0x00000009
        /*0480*/ 	.word	0x00000000
        /*0484*/ 	.short	0x010a
        /*0486*/ 	.byte	0x3f
	.zero		1


	//   ....[61]....
        /*0488*/ 	.word	0x00009600
        /*048c*/ 	.word	0x00000006
        /*0490*/ 	.word	0x00000000
        /*0494*/ 	.short	0x010a
        /*0496*/ 	.byte	0x3f
	.zero		1


	//   ....[62]....
        /*0498*/ 	.word	0x00009690
        /*049c*/ 	.word	0x00000003
        /*04a0*/ 	.word	0x00000000
        /*04a4*/ 	.short	0x010a
        /*04a6*/ 	.byte	0x3f
	.zero		1


	//   ....[63]....
        /*04a8*/ 	.word	0x000096f0
        /*04ac*/ 	.word	0x00000077
        /*04b0*/ 	.word	0x00000000
        /*04b4*/ 	.short	0x010a
        /*04b6*/ 	.byte	0x3f
	.zero		1


	//   ....[64]....
        /*04b8*/ 	.word	0x00009740
        /*04bc*/ 	.word	0x00000003
        /*04c0*/ 	.word	0x00000000
        /*04c4*/ 	.short	0x010a
        /*04c6*/ 	.byte	0x3f
	.zero		1


	//   ....[65]....
        /*04c8*/ 	.word	0x000097a0
        /*04cc*/ 	.word	0x00000004
        /*04d0*/ 	.word	0x00000000
        /*04d4*/ 	.short	0x010a
        /*04d6*/ 	.byte	0x3f
	.zero		1


	//   ....[66]....
        /*04d8*/ 	.word	0x000097f0
        /*04dc*/ 	.word	0x00000077
        /*04e0*/ 	.word	0x00000010
        /*04e4*/ 	.short	0x010a
        /*04e6*/ 	.byte	0x3f
	.zero		1


	//   ....[67]....
        /*04e8*/ 	.word	0x000098c0
        /*04ec*/ 	.word	0x0000000a
        /*04f0*/ 	.word	0x00000078
        /*04f4*/ 	.short	0x010a
        /*04f6*/ 	.byte	0x3f
	.zero		1


	//   ....[68]....
        /*04f8*/ 	.word	0x00009990
        /*04fc*/ 	.word	0x00000009
        /*0500*/ 	.word	0x00000000
        /*0504*/ 	.short	0x010a
        /*0506*/ 	.byte	0x3f
	.zero		1


	//   ....[69]....
        /*0508*/ 	.word	0x000099e0
        /*050c*/ 	.word	0x00000008
        /*0510*/ 	.word	0x00000000
        /*0514*/ 	.short	0x010a
        /*0516*/ 	.byte	0x3f
	.zero		1


	//   ....[70]....
        /*0518*/ 	.word	0x00009a30
        /*051c*/ 	.word	0x00000009
        /*0520*/ 	.word	0x00000000
        /*0524*/ 	.short	0x010a
        /*0526*/ 	.byte	0x3f
	.zero		1


	//   ....[71]....
        /*0528*/ 	.word	0x00009a80
        /*052c*/ 	.word	0x00000008
        /*0530*/ 	.word	0x00000000
        /*0534*/ 	.short	0x010a
        /*0536*/ 	.byte	0x3f
	.zero		1


	//   ....[72]....
        /*0538*/ 	.word	0x00009ad0
        /*053c*/ 	.word	0x00000009
        /*0540*/ 	.word	0x00000000
        /*0544*/ 	.short	0x010a
        /*0546*/ 	.byte	0x3f
	.zero		1


	//   ....[73]....
        /*0548*/ 	.word	0x00009b20
        /*054c*/ 	.word	0x00000008
        /*0550*/ 	.word	0x00000000
        /*0554*/ 	.short	0x010a
        /*0556*/ 	.byte	0x3f
	.zero		1


	//   ....[74]....
        /*0558*/ 	.word	0x00009b70
        /*055c*/ 	.word	0x00000009
        /*0560*/ 	.word	0x00000000
        /*0564*/ 	.short	0x010a
        /*0566*/ 	.byte	0x3f
	.zero		1


	//   ....[75]....
        /*0568*/ 	.word	0x00009bc0
        /*056c*/ 	.word	0x00000008
        /*0570*/ 	.word	0x00000000
        /*0574*/ 	.short	0x010a
        /*0576*/ 	.byte	0x3f
	.zero		1


	//   ....[76]....
        /*0578*/ 	.word	0x00009c10
        /*057c*/ 	.word	0x00000009
        /*0580*/ 	.word	0x00000000
        /*0584*/ 	.short	0x010a
        /*0586*/ 	.byte	0x3f
	.zero		1


	//   ....[77]....
        /*0588*/ 	.word	0x00009c60
        /*058c*/ 	.word	0x00000008
        /*0590*/ 	.word	0x00000000
        /*0594*/ 	.short	0x010a
        /*0596*/ 	.byte	0x3f
	.zero		1


	//   ....[78]....
        /*0598*/ 	.word	0x00009cb0
        /*059c*/ 	.word	0x00000009
        /*05a0*/ 	.word	0x00000000
        /*05a4*/ 	.short	0x010a
        /*05a6*/ 	.byte	0x3f
	.zero		1


	//   ....[79]....
        /*05a8*/ 	.word	0x00009d00
        /*05ac*/ 	.word	0x00000008
        /*05b0*/ 	.word	0x00000000
        /*05b4*/ 	.short	0x010a
        /*05b6*/ 	.byte	0x3f
	.zero		1


	//   ....[80]....
        /*05b8*/ 	.word	0x00009d50
        /*05bc*/ 	.word	0x00000009
        /*05c0*/ 	.word	0x00000000
        /*05c4*/ 	.short	0x010a
        /*05c6*/ 	.byte	0x3f
	.zero		1


	//   ....[81]....
        /*05c8*/ 	.word	0x00009da0
        /*05cc*/ 	.word	0x00000006
        /*05d0*/ 	.word	0x00000000
        /*05d4*/ 	.short	0x010a
        /*05d6*/ 	.byte	0x3f
	.zero		1


	//----- nvinfo : EIATTR_NUM_MBARRIERS
	.align		4
.L_37:
        /*05d8*/ 	.byte	0x03, 0x38
        /*05da*/ 	.short	0x0024


	//----- nvinfo : EIATTR_EXIT_INSTR_OFFSETS
	.align		4
        /*05dc*/ 	.byte	0x04, 0x1c
        /*05de*/ 	.short	(.L_39 - .L_38)


	//   ....[0]....
.L_38:
        /*05e0*/ 	.word	0x00001310


	//   ....[1]....
        /*05e4*/ 	.word	0x00001370


	//   ....[2]....
        /*05e8*/ 	.word	0x000080d0


	//   ....[3]....
        /*05ec*/ 	.word	0x00008100


	//   ....[4]....
        /*05f0*/ 	.word	0x000096e0


	//----- nvinfo : EIATTR_MAX_THREADS
	.align		4
.L_39:
        /*05f4*/ 	.byte	0x04, 0x05
        /*05f6*/ 	.short	(.L_41 - .L_40)
.L_40:
        /*05f8*/ 	.word	0x00000180
        /*05fc*/ 	.word	0x00000001
        /*0600*/ 	.word	0x00000001


	//----- nvinfo : EIATTR_CRS_STACK_SIZE
	.align		4
.L_41:
        /*0604*/ 	.byte	0x04, 0x1e
        /*0606*/ 	.short	(.L_43 - .L_42)
.L_42:
        /*0608*/ 	.word	0x00000000


	//----- nvinfo : EIATTR_CBANK_PARAM_SIZE
	.align		4
.L_43:
        /*060c*/ 	.byte	0x03, 0x19
        /*060e*/ 	.short	0x0470


	//----- nvinfo : EIATTR_PARAM_CBANK
	.align		4
        /*0610*/ 	.byte	0x04, 0x0a
        /*0612*/ 	.short	(.L_45 - .L_44)
	.align		4
.L_44:
        /*0614*/ 	.word	index@(.nv.constant0._ZN7cutlass13device_kernelINS_4gemm6kernel13GemmUniversalIN4cute5tupleIJiiiiEEENS1_10collective13CollectiveMmaINS1_34MainloopSm90TmaGmmaWarpSpecializedILi15ENS5_IJNS4_1CILi1EEESB_SB_EEENS1_32KernelTmaWarpSpecializedPingpongEEENS5_IJNSA_ILi64EEENSA_ILi176EEESF_EEEaNS5_IJlSB_lEEEaSI_NS4_8TiledMMAINS4_8MMA_AtomIJNS4_4SM904GMMA26MMA_64x16x32_S32S8S8_SS_TNEEEENS4_6LayoutISC_NS5_IJNSA_ILi0EEESQ_SQ_EEEEENS5_IJNS4_10UnderscoreEST_ST_EEEEENS4_13SM90_TMA_LOADENS4_14ComposedLayoutINS4_7SwizzleILi2ELi4ELi3EEENS4_18smem_ptr_flag_bitsILi8EEENSP_INS5_IJNSA_ILi8EEESF_EEENS5_IJSF_SB_EEEEEEEvNS4_8identityESW_S16_vS17_EENS_8epilogue10collective6detail29Sm90TmaWarpSpecializedAdapterINS1A_15DefaultEpilogueIaSI_SI_NS19_6thread17LinearCombinationIaLi1EiiLNS1E_9ScaleType4KindE0ELNS_15FloatRoundStyleE2EaEENS1_15EpilogueDefaultEEEEEvvEEEEvNT_6ParamsE)
        /*0618*/ 	.short	0x0210
        /*061a*/ 	.short	0x0470


	//----- nvinfo : EIATTR_SW_WAR
	.align		4
.L_45:
        /*061c*/ 	.byte	0x04, 0x36
        /*061e*/ 	.short	(.L_47 - .L_46)
.L_46:
        /*0620*/ 	.word	0x00000008
.L_47:


//--------------------- .nv.callgraph             --------------------------
	.section	.nv.callgraph,"",@"SHT_CUDA_CALLGRAPH"
	.align	4
	.sectionentsize	8
	.align		4
        /*0000*/ 	.word	0x00000000
	.align		4
        /*0004*/ 	.word	0xffffffff
	.align		4
        /*0008*/ 	.word	index@(_ZN7cutlass13device_kernelINS_4gemm6kernel13GemmUniversalIN4cute5tupleIJiiiiEEENS1_10collective13CollectiveMmaINS1_34MainloopSm90TmaGmmaWarpSpecializedILi15ENS5_IJNS4_1CILi1EEESB_SB_EEENS1_32KernelTmaWarpSpecializedPingpongEEENS5_IJNSA_ILi64EEENSA_ILi176EEESF_EEEaNS5_IJlSB_lEEEaSI_NS4_8TiledMMAINS4_8MMA_AtomIJNS4_4SM904GMMA26MMA_64x16x32_S32S8S8_SS_TNEEEENS4_6LayoutISC_NS5_IJNSA_ILi0EEESQ_SQ_EEEEENS5_IJNS4_10UnderscoreEST_ST_EEEEENS4_13SM90_TMA_LOADENS4_14ComposedLayoutINS4_7SwizzleILi2ELi4ELi3EEENS4_18smem_ptr_flag_bitsILi8EEENSP_INS5_IJNSA_ILi8EEESF_EEENS5_IJSF_SB_EEEEEEEvNS4_8identityESW_S16_vS17_EENS_8epilogue10collective6detail29Sm90TmaWarpSpecializedAdapterINS1A_15DefaultEpilogueIaSI_SI_NS19_6thread17LinearCombinationIaLi1EiiLNS1E_9ScaleType4KindE0ELNS_15FloatRoundStyleE2EaEENS1_15EpilogueDefaultEEEEEvvEEEEvNT_6ParamsE)
	.align		4
        /*000c*/ 	.word	index@(__assertfail)
	.align		4
        /*0010*/ 	.word	0x00000000
	.align		4
        /*0014*/ 	.word	0xfffffffe
	.align		4
        /*0018*/ 	.word	0x00000000
	.align		4
        /*001c*/ 	.word	0xfffffffd
	.align		4
        /*0020*/ 	.word	0x00000000
	.align		4
        /*0024*/ 	.word	0xfffffffc


//--------------------- .nv.constant4             --------------------------
	.section	.nv.constant4,"a",@progbits
	.align	8
	.align		8
.nv.constant4:
        /*0000*/ 	.dword	__assertfail
	.align		8
        /*0008*/ 	.dword	__unnamed_1
	.align		8
        /*0010*/ 	.dword	_ZN40_INTERNAL_93000bce_4_k_cu_011e62b5_153734cuda3std3__45__cpo5beginE
	.align		8
        /*0018*/ 	.dword	_ZN40_INTERNAL_93000bce_4_k_cu_011e62b5_153734cuda3std3__45__cpo3endE
	.align		8
        /*0020*/ 	.dword	_ZN40_INTERNAL_93000bce_4_k_cu_011e62b5_153734cuda3std3__45__cpo6cbeginE
	.align		8
        /*0028*/ 	.dword	_ZN40_INTERNAL_93000bce_4_k_cu_011e62b5_153734cuda3std3__45__cpo4cendE
	.align		8
        /*0030*/ 	.dword	_ZN40_INTERNAL_93000bce_4_k_cu_011e62b5_153734cuda3std3__442_GLOBAL__N__93000bce_4_k_cu_011e62b5_153736ignoreE
	.align		8
        /*0038*/ 	.dword	_ZN40_INTERNAL_93000bce_4_k_cu_011e62b5_153734cuda3std3__419piecewise_constructE
	.align		8
        /*0040*/ 	.dword	_ZN40_INTERNAL_93000bce_4_k_cu_011e62b5_153734cuda3std3__48in_placeE
	.align		8
        /*0048*/ 	.dword	_ZN40_INTERNAL_93000bce_4_k_cu_011e62b5_153734cuda3std6ranges3__45__cpo4swapE
	.align		8
        /*0050*/ 	.dword	_ZN40_INTERNAL_93000bce_4_k_cu_011e62b5_153734cuda3std6ranges3__45__cpo9iter_moveE
	.align		8
        /*0058*/ 	.dword	_ZN40_INTERNAL_93000bce_4_k_cu_011e62b5_153734cute7productE
	.align		8
        /*0060*/ 	.dword	_ZN40_INTERNAL_93000bce_4_k_cu_011e62b5_153734cute1_E
	.align		8
        /*0068*/ 	.dword	$str$22
	.align		8
        /*0070*/ 	.dword	$str$23


//--------------------- .text._ZN7cutlass13device_kernelINS_4gemm6kernel13GemmUniversalIN4cute5tupleIJiiiiEEENS1_10collective13CollectiveMmaINS1_34MainloopSm90TmaGmmaWarpSpecializedILi15ENS5_IJNS4_1CILi1EEESB_SB_EEENS1_32KernelTmaWarpSpecializedPingpongEEENS5_IJNSA_ILi64EEENSA_ILi176EEESF_EEEaNS5_IJlSB_lEEEaSI_NS4_8TiledMMAINS4_8MMA_AtomIJNS4_4SM904GMMA26MMA_64x16x32_S32S8S8_SS_TNEEEENS4_6LayoutISC_NS5_IJNSA_ILi0EEESQ_SQ_EEEEENS5_IJNS4_10UnderscoreEST_ST_EEEEENS4_13SM90_TMA_LOADENS4_14ComposedLayoutINS4_7SwizzleILi2ELi4ELi3EEENS4_18smem_ptr_flag_bitsILi8EEENSP_INS5_IJNSA_ILi8EEESF_EEENS5_IJSF_SB_EEEEEEEvNS4_8identityESW_S16_vS17_EENS_8epilogue10collective6detail29Sm90TmaWarpSpecializedAdapterINS1A_15DefaultEpilogueIaSI_SI_NS19_6thread17LinearCombinationIaLi1EiiLNS1E_9ScaleType4KindE0ELNS_15FloatRoundStyleE2EaEENS1_15EpilogueDefaultEEEEEvvEEEEvNT_6ParamsE --------------------------
	.section	.text._ZN7cutlass13device_kernelINS_4gemm6kernel13GemmUniversalIN4cute5tupleIJiiiiEEENS1_10collective13CollectiveMmaINS1_34MainloopSm90TmaGmmaWarpSpecializedILi15ENS5_IJNS4_1CILi1EEESB_SB_EEENS1_32KernelTmaWarpSpecializedPingpongEEENS5_IJNSA_ILi64EEENSA_ILi176EEESF_EEEaNS5_IJlSB_lEEEaSI_NS4_8TiledMMAINS4_8MMA_AtomIJNS4_4SM904GMMA26MMA_64x16x32_S32S8S8_SS_TNEEEENS4_6LayoutISC_NS5_IJNSA_ILi0EEESQ_SQ_EEEEENS5_IJNS4_10UnderscoreEST_ST_EEEEENS4_13SM90_TMA_LOADENS4_14ComposedLayoutINS4_7SwizzleILi2ELi4ELi3EEENS4_18smem_ptr_flag_bitsILi8EEENSP_INS5_IJNSA_ILi8EEESF_EEENS5_IJSF_SB_EEEEEEEvNS4_8identityESW_S16_vS17_EENS_8epilogue10collective6detail29Sm90TmaWarpSpecializedAdapterINS1A_15DefaultEpilogueIaSI_SI_NS19_6thread17LinearCombinationIaLi1EiiLNS1E_9ScaleType4KindE0ELNS_15FloatRoundStyleE2EaEENS1_15EpilogueDefaultEEEEEvvEEEEvNT_6ParamsE,"ax",@progbits
	.align	128
.text._ZN7cutlass13device_kernelINS_4gemm6kernel13GemmUniversalIN4cute5tupleIJiiiiEEENS1_10collective13CollectiveMmaINS1_34MainloopSm90TmaGmmaWarpSpecializedILi15ENS5_IJNS4_1CILi1EEESB_SB_EEENS1_32KernelTmaWarpSpecializedPingpongEEENS5_IJNSA_ILi64EEENSA_ILi176EEESF_EEEaNS5_IJlSB_lEEEaSI_NS4_8TiledMMAINS4_8MMA_AtomIJNS4_4SM904GMMA26MMA_64x16x32_S32S8S8_SS_TNEEEENS4_6LayoutISC_NS5_IJNSA_ILi0EEESQ_SQ_EEEEENS5_IJNS4_10UnderscoreEST_ST_EEEEENS4_13SM90_TMA_LOADENS4_14ComposedLayoutINS4_7SwizzleILi2ELi4ELi3EEENS4_18smem_ptr_flag_bitsILi8EEENSP_INS5_IJNSA_ILi8EEESF_EEENS5_IJSF_SB_EEEEEEEvNS4_8identityESW_S16_vS17_EENS_8epilogue10collective6detail29Sm90TmaWarpSpecializedAdapterINS1A_15DefaultEpilogueIaSI_SI_NS19_6thread17LinearCombinationIaLi1EiiLNS1E_9ScaleType4KindE0ELNS_15FloatRoundStyleE2EaEENS1_15EpilogueDefaultEEEEEvvEEEEvNT_6ParamsE:
        .type           _ZN7cutlass13device_kernelINS_4gemm6kernel13GemmUniversalIN4cute5tupleIJiiiiEEENS1_10collective13CollectiveMmaINS1_34MainloopSm90TmaGmmaWarpSpecializedILi15ENS5_IJNS4_1CILi1EEESB_SB_EEENS1_32KernelTmaWarpSpecializedPingpongEEENS5_IJNSA_ILi64EEENSA_ILi176EEESF_EEEaNS5_IJlSB_lEEEaSI_NS4_8TiledMMAINS4_8MMA_AtomIJNS4_4SM904GMMA26MMA_64x16x32_S32S8S8_SS_TNEEEENS4_6LayoutISC_NS5_IJNSA_ILi0EEESQ_SQ_EEEEENS5_IJNS4_10UnderscoreEST_ST_EEEEENS4_13SM90_TMA_LOADENS4_14ComposedLayoutINS4_7SwizzleILi2ELi4ELi3EEENS4_18smem_ptr_flag_bitsILi8EEENSP_INS5_IJNSA_ILi8EEESF_EEENS5_IJSF_SB_EEEEEEEvNS4_8identityESW_S16_vS17_EENS_8epilogue10collective6detail29Sm90TmaWarpSpecializedAdapterINS1A_15DefaultEpilogueIaSI_SI_NS19_6thread17LinearCombinationIaLi1EiiLNS1E_9ScaleType4KindE0ELNS_15FloatRoundStyleE2EaEENS1_15EpilogueDefaultEEEEEvvEEEEvNT_6ParamsE,@function
        .size           _ZN7cutlass13device_kernelINS_4gemm6kernel13GemmUniversalIN4cute5tupleIJiiiiEEENS1_10collective13CollectiveMmaINS1_34MainloopSm90TmaGmmaWarpSpecializedILi15ENS5_IJNS4_1CILi1EEESB_SB_EEENS1_32KernelTmaWarpSpecializedPingpongEEENS5_IJNSA_ILi64EEENSA_ILi176EEESF_EEEaNS5_IJlSB_lEEEaSI_NS4_8TiledMMAINS4_8MMA_AtomIJNS4_4SM904GMMA26MMA_64x16x32_S32S8S8_SS_TNEEEENS4_6LayoutISC_NS5_IJNSA_ILi0EEESQ_SQ_EEEEENS5_IJNS4_10UnderscoreEST_ST_EEEEENS4_13SM90_TMA_LOADENS4_14ComposedLayoutINS4_7SwizzleILi2ELi4ELi3EEENS4_18smem_ptr_flag_bitsILi8EEENSP_INS5_IJNSA_ILi8EEESF_EEENS5_IJSF_SB_EEEEEEEvNS4_8identityESW_S16_vS17_EENS_8epilogue10collective6detail29Sm90TmaWarpSpecializedAdapterINS1A_15DefaultEpilogueIaSI_SI_NS19_6thread17LinearCombinationIaLi1EiiLNS1E_9ScaleType4KindE0ELNS_15FloatRoundStyleE2EaEENS1_15EpilogueDefaultEEEEEvvEEEEvNT_6ParamsE,(.L_x_272 - _ZN7cutlass13device_kernelINS_4gemm6kernel13GemmUniversalIN4cute5tupleIJiiiiEEENS1_10collective13CollectiveMmaINS1_34MainloopSm90TmaGmmaWarpSpecializedILi15ENS5_IJNS4_1CILi1EEESB_SB_EEENS1_32KernelTmaWarpSpecializedPingpongEEENS5_IJNSA_ILi64EEENSA_ILi176EEESF_EEEaNS5_IJlSB_lEEEaSI_NS4_8TiledMMAINS4_8MMA_AtomIJNS4_4SM904GMMA26MMA_64x16x32_S32S8S8_SS_TNEEEENS4_6LayoutISC_NS5_IJNSA_ILi0EEESQ_SQ_EEEEENS5_IJNS4_10UnderscoreEST_ST_EEEEENS4_13SM90_TMA_LOADENS4_14ComposedLayoutINS4_7SwizzleILi2ELi4ELi3EEENS4_18smem_ptr_flag_bitsILi8EEENSP_INS5_IJNSA_ILi8EEESF_EEENS5_IJSF_SB_EEEEEEEvNS4_8identityESW_S16_vS17_EENS_8epilogue10collective6detail29Sm90TmaWarpSpecializedAdapterINS1A_15DefaultEpilogueIaSI_SI_NS19_6thread17LinearCombinationIaLi1EiiLNS1E_9ScaleType4KindE0ELNS_15FloatRoundStyleE2EaEENS1_15EpilogueDefaultEEEEEvvEEEEvNT_6ParamsE)
        .other          _ZN7cutlass13device_kernelINS_4gemm6kernel13GemmUniversalIN4cute5tupleIJiiiiEEENS1_10collective13CollectiveMmaINS1_34MainloopSm90TmaGmmaWarpSpecializedILi15ENS5_IJNS4_1CILi1EEESB_SB_EEENS1_32KernelTmaWarpSpecializedPingpongEEENS5_IJNSA_ILi64EEENSA_ILi176EEESF_EEEaNS5_IJlSB_lEEEaSI_NS4_8TiledMMAINS4_8MMA_AtomIJNS4_4SM904GMMA26MMA_64x16x32_S32S8S8_SS_TNEEEENS4_6LayoutISC_NS5_IJNSA_ILi0EEESQ_SQ_EEEEENS5_IJNS4_10UnderscoreEST_ST_EEEEENS4_13SM90_TMA_LOADENS4_14ComposedLayoutINS4_7SwizzleILi2ELi4ELi3EEENS4_18smem_ptr_flag_bitsILi8EEENSP_INS5_IJNSA_ILi8EEESF_EEENS5_IJSF_SB_EEEEEEEvNS4_8identityESW_S16_vS17_EENS_8epilogue10collective6detail29Sm90TmaWarpSpecializedAdapterINS1A_15DefaultEpilogueIaSI_SI_NS19_6thread17LinearCombinationIaLi1EiiLNS1E_9ScaleType4KindE0ELNS_15FloatRoundStyleE2EaEENS1_15EpilogueDefaultEEEEEvvEEEEvNT_6ParamsE,@"STO_CUDA_ENTRY STV_DEFAULT"
_ZN7cutlass13device_kernelINS_4gemm6kernel13GemmUniversalIN4cute5tupleIJiiiiEEENS1_10collective13CollectiveMmaINS1_34MainloopSm90TmaGmmaWarpSpecializedILi15ENS5_IJNS4_1CILi1EEESB_SB_EEENS1_32KernelTmaWarpSpecializedPingpongEEENS5_IJNSA_ILi64EEENSA_ILi176EEESF_EEEaNS5_IJlSB_lEEEaSI_NS4_8TiledMMAINS4_8MMA_AtomIJNS4_4SM904GMMA26MMA_64x16x32_S32S8S8_SS_TNEEEENS4_6LayoutISC_NS5_IJNSA_ILi0EEESQ_SQ_EEEEENS5_IJNS4_10UnderscoreEST_ST_EEEEENS4_13SM90_TMA_LOADENS4_14ComposedLayoutINS4_7SwizzleILi2ELi4ELi3EEENS4_18smem_ptr_flag_bitsILi8EEENSP_INS5_IJNSA_ILi8EEESF_EEENS5_IJSF_SB_EEEEEEEvNS4_8identityESW_S16_vS17_EENS_8epilogue10collective6detail29Sm90TmaWarpSpecializedAdapterINS1A_15DefaultEpilogueIaSI_SI_NS19_6thread17LinearCombinationIaLi1EiiLNS1E_9ScaleType4KindE0ELNS_15FloatRoundStyleE2EaEENS1_15EpilogueDefaultEEEEEvvEEEEvNT_6ParamsE:
[----:B------:R-:W0:Y:S02]  /*0000*/  LDC R1, c[0x0][0x28] ;  /* 0x00000a00ff017b82 */ /* 0x000e240000000800 */
[----:B0-----:R-:W-:Y:S01]  /*0010*/  VIADD R1, R1, 0xfffffff8 ;  /* 0xfffffff801017836 */ /* 0x001fe20000000000 */
[----:B------:R-:W0:Y:S01]  /*0020*/  S2R R4, SR_TID.X ;  /* 0x0000000000047919 */ /* 0x000e220000002100 */
[----:B------:R-:W-:Y:S01]  /*0030*/  ELECT P0, URZ, PT ;  /* 0x00000000003f782f */ /* 0x000fe20003800000 */
[----:B------:R-:W-:Y:S01]  /*0040*/  BSSY B0, `(.L_x_0) ;  /* 0x000000f000007945 */ /* 0x000fe20003800000 */
[--C-:B0-----:R-:W-:Y:S02]  /*0050*/  SHF.R.U32.HI R0, RZ, 0x5, R4.reuse ;  /* 0x00000005ff007819 */ /* 0x101fe40000011604 */
[----:B------:R-:W-:-:S03]  /*0060*/  SHF.R.U32.HI R5, RZ, 0x7, R4 ;  /* 0x00000007ff057819 */ /* 0x000fc60000011604 */
[----:B------:R-:W0:Y:S04]  /*0070*/  SHFL.IDX PT, R2, R0, RZ, 0x1f ;  /* 0x00001fff00027589 */ /* 0x000e2800000e0000 */
[----:B------:R1:W2:Y:S01]  /*0080*/  SHFL.IDX PT, R8, R5, RZ, 0x1f ;  /* 0x00001fff05087589 */ /* 0x0002a200000e0000 */
[----:B0-----:R-:W-:-:S13]  /*0090*/  ISETP.NE.OR P0, PT, R2, RZ, !P0 ;  /* 0x000000ff0200720c */ /* 0x001fda0004705670 */
[----:B-12---:R-:W-:Y:S05]  /*00a0*/  @P0 BRA `(.L_x_1) ;  /* 0x0000000000200947 */ /* 0x006fea0003800000 */
[----:B------:R-:W-:Y:S02]  /*00b0*/  ULDC.64 UR4, c[0x0][0x198] ;  /* 0x0000660000047ab9 */ /* 0x000fe40000000a00 */
[----:B------:R-:W-:Y:S02]  /*00c0*/  UIADD3 UR6, UP0, UR4, 0xf0, URZ ;  /* 0x000000f004067890 */ /* 0x000fe4000ff1e03f */
[----:B------:R-:W-:Y:S02]  /*00d0*/  UIADD3 UR4, UP1, UR4, 0x1f0, URZ ;  /* 0x000001f004047890 */ /* 0x000fe4000ff3e03f */
[----:B------:R-:W-:Y:S02]  /*00e0*/  UIADD3.X UR7, URZ, UR5, URZ, UP0, !UPT ;  /* 0x000000053f077290 */ /* 0x000fe400087fe43f */
[----:B------:R-:W-:-:S07]  /*00f0*/  UIADD3.X UR5, URZ, UR5, URZ, UP1, !UPT ;  /* 0x000000053f057290 */ /* 0x000fce0008ffe43f */
[----:B------:R0:W-:Y:S02]  /*0100*/  UTMACCTL.PF [UR6] ;  /* 0x00000000060079b9 */ /* 0x0001e40008040000 */
[----:B------:R0:W-:Y:S02]  /*0110*/  UTMACCTL.PF [UR4] ;  /* 0x00000000040079b9 */ /* 0x0001e40008040000 */
[----:B0-----:R-:W-:Y:S01]  /*0120*/  NOP ;  /* 0x0000000000007918 */ /* 0x001fe20000000000 */
.L_x_1:
[----:B------:R-:W-:Y:S05]  /*0130*/  BSYNC B0 ;  /* 0x0000000000007941 */ /* 0x000fea0003800000 */
.L_x_0:
[----:B------:R-:W0:Y:S02]  /*0140*/  SHFL.IDX PT, R3, R0, RZ, 0x1f ;  /* 0x00001fff00037589 */ /* 0x000e2400000e0000 */
[----:B0-----:R-:W-:-:S13]  /*0150*/  ISETP.NE.AND P0, PT, R3, RZ, PT ;  /* 0x000000ff0300720c */ /* 0x001fda0003f05270 */
[----:B------:R-:W-:Y:S05]  /*0160*/  @P0 BRA `(.L_x_2) ;  /* 0x0000000000bc0947 */ /* 0x000fea0003800000 */
[----:B------:R-:W-:Y:S01]  /*0170*/  ELECT P0, URZ, PT ;  /* 0x00000000003f782f */ /* 0x000fe20003800000 */
[----:B------:R-:W-:-:S12]  /*0180*/  BSSY B0, `(.L_x_2) ;  /* 0x000002d000007945 */ /* 0x000fd80003800000 */
[----:B------:R-:W-:Y:S05]  /*0190*/  @!P0 BRA `(.L_x_3) ;  /* 0x0000000000ac8947 */ /* 0x000fea0003800000 */
[----:B------:R-:W0:Y:S01]  /*01a0*/  S2UR UR8, SR_CgaCtaId ;  /* 0x00000000000879c3 */ /* 0x000e220000008800 */
[----:B------:R-:W-:Y:S01]  /*01b0*/  UMOV UR4, 0x400 ;  /* 0x0000040000047882 */ /* 0x000fe20000000000 */
[----:B------:R-:W-:Y:S01]  /*01c0*/  UMOV UR5, 0x1 ;  /* 0x0000000100057882 */ /* 0x000fe20000000000 */
[----:B------:R-:W-:Y:S02]  /*01d0*/  UMOV UR6, 0x80 ;  /* 0x0000008000067882 */ /* 0x000fe40000000000 */
[----:B------:R-:W-:-:S04]  /*01e0*/  UIADD3 UR6, -UR6, 0x100000, URZ ;  /* 0x0010000006067890 */ /* 0x000fc8000fffe13f */
[----:B------:R-:W-:Y:S02]  /*01f0*/  USHF.L.U32 UR7, UR6, 0xb, URZ ;  /* 0x0000000b06077899 */ /* 0x000fe4000800063f */
[----:B------:R-:W-:Y:S02]  /*0200*/  USHF.L.U32 UR6, UR6, 0x1, URZ ;  /* 0x0000000106067899 */ /* 0x000fe4000800063f */
[----:B0-----:R-:W-:Y:S02]  /*0210*/  ULEA UR8, UR8, UR4, 0x18 ;  /* 0x0000000408087291 */ /* 0x001fe4000f8ec03f */
[----:B------:R-:W-:-:S04]  /*0220*/  UIADD3 UR4, -UR5, 0x100000, URZ ;  /* 0x0010000005047890 */ /* 0x000fc8000fffe13f */
[----:B------:R-:W-:Y:S02]  /*0230*/  USHF.L.U32 UR5, UR4, 0xb, URZ ;  /* 0x0000000b04057899 */ /* 0x000fe4000800063f */
[----:B------:R-:W-:Y:S01]  /*0240*/  USHF.L.U32 UR4, UR4, 0x1, URZ ;  /* 0x0000000104047899 */ /* 0x000fe2000800063f */
[----:B------:R-:W0:Y:S11]  /*0250*/  FENCE.VIEW.ASYNC.S ;  /* 0x00000000000073c6 */ /* 0x000e360000000000 */
[----:B0-----:R0:W1:Y:S01]  /*0260*/  SYNCS.EXCH.64 URZ, [UR8], UR4 ;  /* 0x00000004083f75b2 */ /* 0x0010620008000100 */
[----:B------:R0:W2:Y:S01]  /*0270*/  SYNCS.EXCH.64 URZ, [UR8+0x78], UR6 ;  /* 0x00007806083f75b2 */ /* 0x0000a20008000100 */
[----:B------:R0:W3:Y:S01]  /*0280*/  SYNCS.EXCH.64 URZ, [UR8+0x8], UR4 ;  /* 0x00000804083f75b2 */ /* 0x0000e20008000100 */
[----:B------:R0:W4:Y:S01]  /*0290*/  SYNCS.EXCH.64 URZ, [UR8+0x80], UR6 ;  /* 0x00008006083f75b2 */ /* 0x0001220008000100 */
[----:B------:R0:W0:Y:S01]  /*02a0*/  SYNCS.EXCH.64 URZ, [UR8+0x10], UR4 ;  /* 0x00001004083f75b2 */ /* 0x0000220008000100 */
        /* <DEDUP_REMOVED lines=25> */
[----:B-1234-:R-:W-:Y:S01]  /*0440*/  NOP ;  /* 0x0000000000007918 */ /* 0x01efe20000000000 */
.L_x_3:
[----:B0-----:R-:W-:Y:S05]  /*0450*/  BSYNC B0 ;  /* 0x0000000000007941 */ /* 0x001fea0003800000 */
.L_x_2:
[----:B------:R-:W0:Y:S01]  /*0460*/  SHFL.IDX PT, R6, R0, RZ, 0x1f ;  /* 0x00001fff00067589 */ /* 0x000e2200000e0000 */
[----:B------:R-:W-:Y:S01]  /*0470*/  ELECT P0, URZ, PT ;  /* 0x00000000003f782f */ /* 0x000fe20003800000 */
[----:B------:R-:W-:Y:S01]  /*0480*/  NOP ;  /* 0x0000000000007918 */ /* 0x000fe20000000000 */
[----:B------:R-:W-:Y:S01]  /*0490*/  ELECT P1, URZ, PT ;  /* 0x00000000003f782f */ /* 0x000fe20003820000 */
[----:B------:R-:W1:Y:S01]  /*04a0*/  SHFL.IDX PT, R3, R0, RZ, 0x1f ;  /* 0x00001fff00037589 */ /* 0x000e6200000e0000 */
[----:B------:R-:W-:Y:S01]  /*04b0*/  UMOV UR4, 0x20 ;  /* 0x0000002000047882 */ /* 0x000fe20000000000 */
[----:B------:R-:W-:Y:S01]  /*04c0*/  UMOV UR11, 0x80 ;  /* 0x00000080000b7882 */ /* 0x000fe20000000000 */
[----:B------:R-:W-:Y:S01]  /*04d0*/  NOP ;  /* 0x0000000000007918 */ /* 0x000fe20000000000 */
[C---:B------:R-:W-:Y:S01]  /*04e0*/  VIADD R33, R8.reuse, 0xffffffff ;  /* 0xffffffff08217836 */ /* 0x040fe20000000000 */
[----:B------:R-:W2:Y:S01]  /*04f0*/  SHFL.IDX PT, R5, R5, RZ, 0x1f ;  /* 0x00001fff05057589 */ /* 0x000ea200000e0000 */
[----:B------:R-:W-:Y:S01]  /*0500*/  ULDC.64 UR44, c[0x0][0x208] ;  /* 0x00008200002c7ab9 */ /* 0x000fe20000000a00 */
[----:B------:R-:W-:-:S02]  /*0510*/  ISETP.NE.AND P2, PT, R8, RZ, PT ;  /* 0x000000ff0800720c */ /* 0x000fc40003f45270 */
[----:B------:R-:W-:Y:S02]  /*0520*/  ISETP.GE.U32.AND P3, PT, R33, 0x2, PT ;  /* 0x000000022100780c */ /* 0x000fe40003f66070 */
[----:B0-----:R-:W-:Y:S02]  /*0530*/  ISETP.NE.OR P0, PT, R6, RZ, !P0 ;  /* 0x000000ff0600720c */ /* 0x001fe40004705670 */
[----:B-1----:R-:W-:Y:S02]  /*0540*/  ISETP.NE.OR P1, PT, R3, RZ, !P1 ;  /* 0x000000ff0300720c */ /* 0x002fe40004f25670 */
[----:B------:R-:W-:-:S04]  /*0550*/  SHF.R.S32.HI R3, RZ, 0x1f, R2 ;  /* 0x0000001fff037819 */ /* 0x000fc80000011402 */
[----:B------:R-:W-:-:S05]  /*0560*/  LEA.HI R3, R3, R2, RZ, 0x2 ;  /* 0x0000000203037211 */ /* 0x000fca00078f10ff */
[----:B------:R-:W-:Y:S01]  /*0570*/  VOTEU.ALL UP0, P0 ;  /* 0x00000000003f7886 */ /* 0x000fe20000000000 */
[----:B------:R-:W-:Y:S01]  /*0580*/  LOP3.LUT R3, R3, 0xfffffffc, RZ, 0xc0, !PT ;  /* 0xfffffffc03037812 */ /* 0x000fe200078ec0ff */
[----:B------:R-:W-:-:S03]  /*0590*/  VOTEU.ALL UP1, P1 ;  /* 0x00000000003f7886 */ /* 0x000fc60000820000 */
[----:B------:R-:W0:Y:S01]  /*05a0*/  @!UP0 S2UR UR7, SR_CgaCtaId ;  /* 0x00000000000789c3 */ /* 0x000e220000008800 */
[----:B------:R-:W-:Y:S01]  /*05b0*/  @!UP0 UMOV UR6, 0x400 ;  /* 0x0000040000068882 */ /* 0x000fe20000000000 */
[----:B------:R-:W-:-:S04]  /*05c0*/  @!UP0 UIADD3 UR4, -UR4, 0x100000, URZ ;  /* 0x0010000004048890 */ /* 0x000fc8000fffe13f */
[----:B------:R-:W-:Y:S02]  /*05d0*/  @!UP0 USHF.L.U32 UR5, UR4, 0xb, URZ ;  /* 0x0000000b04058899 */ /* 0x000fe4000800063f */
[----:B------:R-:W-:Y:S01]  /*05e0*/  @!UP0 USHF.L.U32 UR4, UR4, 0x1, URZ ;  /* 0x0000000104048899 */ /* 0x000fe2000800063f */
[----:B------:R-:W-:Y:S01]  /*05f0*/  IMAD.IADD R0, R2, 0x1, -R3 ;  /* 0x0000000102007824 */ /* 0x000fe200078e0a03 */
[----:B------:R-:W-:Y:S01]  /*0600*/  @!UP1 UMOV UR9, 0x400 ;  /* 0x0000040000099882 */ /* 0x000fe20000000000 */
[----:B------:R-:W-:Y:S01]  /*0610*/  VOTEU.ALL UP2, P1 ;  /* 0x00000000003f7886 */ /* 0x000fe20000840000 */
[----:B------:R-:W-:Y:S01]  /*0620*/  VOTEU.ALL UP3, P1 ;  /* 0x00000000003f7886 */ /* 0x000fe20000860000 */
[----:B------:R-:W-:Y:S01]  /*0630*/  VOTEU.ALL UP4, P1 ;  /* 0x00000000003f7886 */ /* 0x000fe20000880000 */
[----:B------:R-:W1:Y:S01]  /*0640*/  @!UP1 S2UR UR10, SR_CgaCtaId ;  /* 0x00000000000a99c3 */ /* 0x000e620000008800 */
[----:B------:R-:W-:Y:S01]  /*0650*/  VOTEU.ALL UP5, P1 ;  /* 0x00000000003f7886 */ /* 0x000fe200008a0000 */
[----:B------:R-:W-:-:S04]  /*0660*/  SHF.R.S32.HI R3, RZ, 0x1f, R4 ;  /* 0x0000001fff037819 */ /* 0x000fc80000011404 */
[----:B------:R-:W-:-:S04]  /*0670*/  LEA.HI R3, R3, R4, RZ, 0x7 ;  /* 0x0000000403037211 */ /* 0x000fc800078f38ff */
[----:B------:R-:W-:-:S05]  /*0680*/  LOP3.LUT R3, R3, 0xffffff80, RZ, 0xc0, !PT ;  /* 0xffffff8003037812 */ /* 0x000fca00078ec0ff */
[----:B------:R-:W-:Y:S01]  /*0690*/  IMAD.IADD R3, R4, 0x1, -R3 ;  /* 0x0000000104037824 */ /* 0x000fe200078e0a03 */
[----:B0-----:R-:W-:Y:S02]  /*06a0*/  @!UP0 ULEA UR8, UR7, UR6, 0x18 ;  /* 0x0000000607088291 */ /* 0x001fe4000f8ec03f */
[----:B------:R-:W-:-:S04]  /*06b0*/  @!UP1 UIADD3 UR6, -UR11, 0x100000, URZ ;  /* 0x001000000b069890 */ /* 0x000fc8000fffe13f */
[----:B------:R-:W-:Y:S02]  /*06c0*/  @!UP1 USHF.L.U32 UR7, UR6, 0xb, URZ ;  /* 0x0000000b06079899 */ /* 0x000fe4000800063f */
[----:B------:R-:W-:Y:S01]  /*06d0*/  @!UP1 USHF.L.U32 UR6, UR6, 0x1, URZ ;  /* 0x0000000106069899 */ /* 0x000fe2000800063f */
[----:B------:R-:W-:Y:S01]  /*06e0*/  VOTEU.ALL UP0, P0 ;  /* 0x00000000003f7886 */ /* 0x000fe20000000000 */
[----:B-1----:R-:W-:Y:S01]  /*06f0*/  @!UP1 ULEA UR9, UR10, UR9, 0x18 ;  /* 0x000000090a099291 */ /* 0x002fe2000f8ec03f */
[----:B------:R-:W-:Y:S02]  /*0700*/  VOTEU.ALL UP1, P0 ;  /* 0x00000000003f7886 */ /* 0x000fe40000020000 */
[----:B------:R-:W-:Y:S01]  /*0710*/  ULDC.64 UR10, c[0x0][0x598] ;  /* 0x00016600000a7ab9 */ /* 0x000fe20000000a00 */
[----:B------:R-:W-:Y:S01]  /*0720*/  ISETP.NE.AND P0, PT, R0, 0x3, PT ;  /* 0x000000030000780c */ /* 0x000fe20003f05270 */
[----:B------:R-:W0:Y:S02]  /*0730*/  FENCE.VIEW.ASYNC.S ;  /* 0x00000000000073c6 */ /* 0x000e240000000000 */
[----:B0-----:R0:W1:Y:S01]  /*0740*/  @!UP0 SYNCS.EXCH.64 URZ, [UR8+0x120], UR4 ;  /* 0x00012004083f85b2 */ /* 0x0010620008000100 */
[----:B------:R-:W-:-:S02]  /*0750*/  ISETP.NE.U32.AND P1, PT, RZ, UR10, PT ;  /* 0x0000000aff007c0c */ /* 0x000fc4000bf25070 */
[----:B------:R-:W-:Y:S02]  /*0760*/  ISETP.EQ.OR P0, PT, R0, RZ, !P0 ;  /* 0x000000ff0000720c */ /* 0x000fe40004702670 */
[----:B------:R-:W-:Y:S02]  /*0770*/  ISETP.NE.AND.EX P1, PT, RZ, UR11, PT, P1 ;  /* 0x0000000bff007c0c */ /* 0x000fe4000bf25310 */
[----:B------:R-:W-:-:S04]  /*0780*/  ISETP.EQ.AND P0, PT, R8, RZ, P0 ;  /* 0x000000ff0800720c */ /* 0x000fc80000702270 */
[----:B------:R-:W-:-:S04]  /*0790*/  SEL R16, RZ, 0x1, !P0 ;  /* 0x00000001ff107807 */ /* 0x000fc80004000000 */
[----:B------:R-:W-:Y:S01]  /*07a0*/  SEL R16, R16, 0x2, P3 ;  /* 0x0000000210107807 */ /* 0x000fe20001800000 */
[----:B------:R0:W1:Y:S01]  /*07b0*/  @!UP1 SYNCS.EXCH.64 URZ, [UR8+0x128], UR4 ;  /* 0x00012804083f95b2 */ /* 0x0000620008000100 */
[----:B------:R-:W-:Y:S01]  /*07c0*/  NOP ;  /* 0x0000000000007918 */ /* 0x000fe20000000000 */
[----:B------:R0:W1:Y:S01]  /*07d0*/  @!UP2 SYNCS.EXCH.64 URZ, [UR9+0x100], UR6 ;  /* 0x00010006093fa5b2 */ /* 0x0000620008000100 */
[----:B------:R0:W1:Y:S01]  /*07e0*/  @!UP3 SYNCS.EXCH.64 URZ, [UR9+0x108], UR6 ;  /* 0x00010806093fb5b2 */ /* 0x0000620008000100 */
[----:B------:R0:W1:Y:S01]  /*07f0*/  @!UP4 SYNCS.EXCH.64 URZ, [UR9+0x110], UR6 ;  /* 0x00011006093fc5b2 */ /* 0x0000620008000100 */
[----:B------:R0:W1:Y:S01]  /*0800*/  @!UP5 SYNCS.EXCH.64 URZ, [UR9+0x118], UR6 ;  /* 0x00011806093fd5b2 */ /* 0x0000620008000100 */
[----:B------:R-:W-:Y:S01]  /*0810*/  NOP ;  /* 0x0000000000007918 */ /* 0x000fe20000000000 */
[----:B-1----:R-:W-:Y:S06]  /*0820*/  BAR.SYNC.DEFER_BLOCKING 0x0 ;  /* 0x0000000000007b1d */ /* 0x002fec0000010000 */
[----:B0-2---:R-:W-:Y:S05]  /*0830*/  @!P1 BRA `(.L_x_4) ;  /* 0x00000000001c9947 */ /* 0x005fea0003800000 */
[----:B------:R-:W0:Y:S02]  /*0840*/  LDC.64 R6, c[0x0][0x598] ;  /* 0x00016600ff067b82 */ /* 0x000e240000000a00 */
[----:B0-----:R-:W2:Y:S02]  /*0850*/  LDG.E.64 R6, desc[UR44][R6.64] ;  /* 0x0000002c06067981 */ /* 0x001ea4000c1e1b00 */
[----:B--2---:R-:W-:-:S04]  /*0860*/  ISETP.NE.U32.AND P0, PT, R6, RZ, PT ;  /* 0x000000ff0600720c */ /* 0x004fc80003f05070 */
[----:B------:R-:W-:-:S13]  /*0870*/  ISETP.NE.AND.EX P0, PT, R7, RZ, PT, P0 ;  /* 0x000000ff0700720c */ /* 0x000fda0003f05300 */
[----:B------:R-:W-:Y:S05]  /*0880*/  @!P0 BRA `(.L_x_4) ;  /* 0x0000000000088947 */ /* 0x000fea0003800000 */
[----:B------:R1:W5:Y:S01]  /*0890*/  LD.E R112, desc[UR44][R6.64] ;  /* 0x0000002c06707980 */ /* 0x000362000c101900 */
[----:B------:R-:W-:Y:S05]  /*08a0*/  BRA `(.L_x_5) ;  /* 0x0000000000247947 */ /* 0x000fea0003800000 */
.L_x_4:
[----:B------:R-:W-:Y:S02]  /*08b0*/  ULDC.64 UR4, c[0x0][0x588] ;  /* 0x0001620000047ab9 */ /* 0x000fe40000000a00 */
[----:B------:R-:W-:-:S04]  /*08c0*/  ISETP.NE.U32.AND P0, PT, RZ, UR4, PT ;  /* 0x00000004ff007c0c */ /* 0x000fc8000bf05070 */
[----:B------:R-:W-:-:S13]  /*08d0*/  ISETP.NE.AND.EX P0, PT, RZ, UR5, PT, P0 ;  /* 0x00000005ff007c0c */ /* 0x000fda000bf05300 */
[----:B------:R-:W-:Y:S05]  /*08e0*/  @!P0 BRA `(.L_x_6) ;  /* 0x00000000000c8947 */ /* 0x000fea0003800000 */
[----:B------:R-:W0:Y:S02]  /*08f0*/  LDC.64 R112, c[0x0][0x588] ;  /* 0x00016200ff707b82 */ /* 0x000e240000000a00 */
[----:B0-----:R0:W5:Y:S01]  /*0900*/  LDG.E R112, desc[UR44][R112.64] ;  /* 0x0000002c70707981 */ /* 0x001162000c1e1900 */
[----:B------:R-:W-:Y:S05]  /*0910*/  BRA `(.L_x_5) ;  /* 0x0000000000087947 */ /* 0x000fea0003800000 */
.L_x_6:
[----:B------:R-:W-:Y:S02]  /*0920*/  ULDC UR4, c[0x0][0x580] ;  /* 0x0001600000047ab9 */ /* 0x000fe40000000800 */
[----:B------:R-:W-:-:S07]  /*0930*/  IMAD.U32 R112, RZ, RZ, UR4 ;  /* 0x00000004ff707e24 */ /* 0x000fce000f8e00ff */
.L_x_5:
[----:B------:R-:W-:Y:S02]  /*0940*/  ULDC.64 UR4, c[0x0][0x5a0] ;  /* 0x0001680000047ab9 */ /* 0x000fe40000000a00 */
[----:B------:R-:W-:-:S04]  /*0950*/  ISETP.NE.U32.AND P0, PT, RZ, UR4, PT ;  /* 0x00000004ff007c0c */ /* 0x000fc8000bf05070 */
[----:B------:R-:W-:-:S13]  /*0960*/  ISETP.NE.AND.EX P0, PT, RZ, UR5, PT, P0 ;  /* 0x00000005ff007c0c */ /* 0x000fda000bf05300 */
[----:B------:R-:W-:Y:S05]  /*0970*/  @!P0 BRA `(.L_x_7) ;  /* 0x00000000001c8947 */ /* 0x000fea0003800000 */
[----:B-1----:R-:W1:Y:S02]  /*0980*/  LDC.64 R6, c[0x0][0x5a0] ;  /* 0x00016800ff067b82 */ /* 0x002e640000000a00 */
[----:B-1----:R-:W2:Y:S02]  /*0990*/  LDG.E.64 R6, desc[UR44][R6.64] ;  /* 0x0000002c06067981 */ /* 0x002ea4000c1e1b00 */
[----:B--2---:R-:W-:-:S04]  /*09a0*/  ISETP.NE.U32.AND P0, PT, R6, RZ, PT ;  /* 0x000000ff0600720c */ /* 0x004fc80003f05070 */
[----:B------:R-:W-:-:S13]  /*09b0*/  ISETP.NE.AND.EX P0, PT, R7, RZ, PT, P0 ;  /* 0x000000ff0700720c */ /* 0x000fda0003f05300 */
[----:B------:R-:W-:Y:S05]  /*09c0*/  @!P0 BRA `(.L_x_7) ;  /* 0x0000000000088947 */ /* 0x000fea0003800000 */
[----:B0-----:R2:W5:Y:S01]  /*09d0*/  LD.E R113, desc[UR44][R6.64] ;  /* 0x0000002c06717980 */ /* 0x001562000c101900 */
[----:B------:R-:W-:Y:S05]  /*09e0*/  BRA `(.L_x_8) ;  /* 0x0000000000247947 */ /* 0x000fea0003800000 */
.L_x_7:
[----:B------:R-:W-:Y:S02]  /*09f0*/  ULDC.64 UR4, c[0x0][0x590] ;  /* 0x0001640000047ab9 */ /* 0x000fe40000000a00 */
[----:B------:R-:W-:-:S04]  /*0a00*/  ISETP.NE.U32.AND P0, PT, RZ, UR4, PT ;  /* 0x00000004ff007c0c */ /* 0x000fc8000bf05070 */
[----:B------:R-:W-:-:S13]  /*0a10*/  ISETP.NE.AND.EX P0, PT, RZ, UR5, PT, P0 ;  /* 0x00000005ff007c0c */ /* 0x000fda000bf05300 */
[----:B------:R-:W-:Y:S05]  /*0a20*/  @!P0 BRA `(.L_x_9) ;  /* 0x00000000000c8947 */ /* 0x000fea0003800000 */
[----:B-1----:R-:W0:Y:S02]  /*0a30*/  LDC.64 R6, c[0x0][0x590] ;  /* 0x00016400ff067b82 */ /* 0x002e240000000a00 */
[----:B0-----:R0:W5:Y:S01]  /*0a40*/  LDG.E R113, desc[UR44][R6.64] ;  /* 0x0000002c06717981 */ /* 0x001162000c1e1900 */
[----:B------:R-:W-:Y:S05]  /*0a50*/  BRA `(.L_x_8) ;  /* 0x0000000000087947 */ /* 0x000fea0003800000 */
.L_x_9:
[----:B------:R-:W-:Y:S02]  /*0a60*/  ULDC UR4, c[0x0][0x584] ;  /* 0x0001610000047ab9 */ /* 0x000fe40000000800 */
[----:B0-----:R-:W-:-:S07]  /*0a70*/  IMAD.U32 R113, RZ, RZ, UR4 ;  /* 0x00000004ff717e24 */ /* 0x001fce000f8e00ff */
.L_x_8:
[----:B------:R-:W3:Y:S01]  /*0a80*/  LDC R2, c[0x0][0x65c] ;  /* 0x00019700ff027b82 */ /* 0x000ee20000000800 */
[----:B------:R-:W4:Y:S01]  /*0a90*/  S2R R14, SR_CTAID.Y ;  /* 0x00000000000e7919 */ /* 0x000f220000002600 */
[----:B------:R-:W-:Y:S01]  /*0aa0*/  ULDC UR6, c[0x0][0x28c] ;  /* 0x0000a30000067ab9 */ /* 0x000fe20000000800 */
[----:B------:R-:W-:Y:S01]  /*0ab0*/  ISETP.NE.AND P0, PT, R8, 0x2, PT ;  /* 0x000000020800780c */ /* 0x000fe20003f05270 */
[----:B------:R-:W-:Y:S01]  /*0ac0*/  UIADD3 UR6, UR6, 0x3f, URZ ;  /* 0x0000003f06067890 */ /* 0x000fe2000fffe03f */
[----:B012---:R-:W0:Y:S01]  /*0ad0*/  S2R R6, SR_CTAID.X ;  /* 0x0000000000067919 */ /* 0x007e220000002500 */
[----:B------:R-:W-:Y:S01]  /*0ae0*/  IMAD.MOV.U32 R7, RZ, RZ, RZ ;  /* 0x000000ffff077224 */ /* 0x000fe200078e00ff */
[----:B------:R-:W-:Y:S01]  /*0af0*/  UMOV UR36, URZ ;  /* 0x0000003f00247c82 */ /* 0x000fe20008000000 */
[----:B------:R-:W-:Y:S01]  /*0b00*/  USHF.R.S32.HI UR7, URZ, 0x1f, UR6 ;  /* 0x0000001f3f077899 */ /* 0x000fe20008011406 */
[----:B------:R-:W-:Y:S01]  /*0b10*/  UMOV UR37, URZ ;  /* 0x0000003f00257c82 */ /* 0x000fe20008000000 */
[----:B------:R-:W-:-:S02]  /*0b20*/  ULDC.64 UR8, c[0x0][0x650] ;  /* 0x0001940000087ab9 */ /* 0x000fc40000000a00 */
[----:B------:R-:W-:-:S04]  /*0b30*/  ULEA.HI UR7, UR7, UR6, URZ, 0x6 ;  /* 0x0000000607077291 */ /* 0x000fc8000f8f303f */
[----:B------:R-:W-:Y:S01]  /*0b40*/  USHF.R.S32.HI UR38, URZ, 0x6, UR7 ;  /* 0x000000063f267899 */ /* 0x000fe20008011407 */
[----:B---3--:R-:W-:-:S13]  /*0b50*/  ISETP.NE.AND P1, PT, R2, 0x1, PT ;  /* 0x000000010200780c */ /* 0x008fda0003f25270 */
[----:B------:R-:W0:Y:S01]  /*0b60*/  @P1 LDC R19, c[0x0][0x10] ;  /* 0x00000400ff131b82 */ /* 0x000e220000000800 */
[----:B----4-:R-:W-:Y:S02]  /*0b70*/  @P1 IMAD.MOV.U32 R8, RZ, RZ, R14 ;  /* 0x000000ffff081224 */ /* 0x010fe400078e000e */
[----:B------:R-:W-:Y:S02]  /*0b80*/  @P1 IMAD.MOV.U32 R9, RZ, RZ, RZ ;  /* 0x000000ffff091224 */ /* 0x000fe400078e00ff */
[----:B------:R-:W-:-:S03]  /*0b90*/  @P1 IMAD.MOV.U32 R17, RZ, RZ, RZ ;  /* 0x000000ffff111224 */ /* 0x000fc600078e00ff */
[----:B------:R-:W1:Y:S01]  /*0ba0*/  @!P1 LDC R11, c[0x0][0xc] ;  /* 0x00000300ff0b9b82 */ /* 0x000e620000000800 */
[----:B------:R-:W-:Y:S01]  /*0bb0*/  ULDC UR4, c[0x0][0xc] ;  /* 0x0000030000047ab9 */ /* 0x000fe20000000800 */
[----:B------:R-:W-:Y:S02]  /*0bc0*/  ULDC UR5, c[0x0][0x10] ;  /* 0x0000040000057ab9 */ /* 0x000fe40000000800 */
[----:B------:R-:W-:-:S04]  /*0bd0*/  UIMAD.WIDE.U32 UR4, UR4, UR5, URZ ;  /* 0x00000005040472a5 */ /* 0x000fc8000f8e003f */
[----:B------:R-:W2:Y:S01]  /*0be0*/  LDC R2, c[0x0][0x14] ;  /* 0x00000500ff027b82 */ /* 0x000ea20000000800 */
[----:B0-----:R-:W-:-:S04]  /*0bf0*/  @P1 IMAD.WIDE.U32 R18, R6, R19, R8 ;  /* 0x0000001306121225 */ /* 0x001fc800078e0008 */
[----:B------:R-:W-:Y:S02]  /*0c00*/  @P1 IMAD.IADD R17, R19, 0x1, R17 ;  /* 0x0000000113111824 */ /* 0x000fe400078e0211 */
[----:B-1----:R-:W-:-:S04]  /*0c10*/  @!P1 IMAD.WIDE.U32 R8, R11, R14, R6 ;  /* 0x0000000e0b089225 */ /* 0x002fc800078e0006 */
[----:B------:R-:W-:Y:S02]  /*0c20*/  @!P1 IMAD.MOV.U32 R18, RZ, RZ, R8 ;  /* 0x000000ffff129224 */ /* 0x000fe400078e0008 */
[----:B------:R-:W-:Y:S02]  /*0c30*/  @!P1 IMAD.MOV.U32 R17, RZ, RZ, R9 ;  /* 0x000000ffff119224 */ /* 0x000fe400078e0009 */
[----:B--2---:R-:W-:-:S04]  /*0c40*/  IMAD.WIDE.U32 R12, R2, UR4, RZ ;  /* 0x00000004020c7c25 */ /* 0x004fc8000f8e00ff */
[----:B------:R-:W-:Y:S01]  /*0c50*/  IMAD R23, R2, UR5, RZ ;  /* 0x0000000502177c24 */ /* 0x000fe2000f8e02ff */
[----:B------:R0:W-:Y:S03]  /*0c60*/  STL.64 [R1], R12 ;  /* 0x0000000c01007387 */ /* 0x0001e60000100a00 */
[----:B------:R-:W-:Y:S01]  /*0c70*/  IMAD.IADD R23, R13, 0x1, R23 ;  /* 0x000000010d177824 */ /* 0x000fe200078e0217 */
[----:B------:R-:W-:Y:S06]  /*0c80*/  @P0 BRA `(.L_x_10) ;  /* 0x0000000000200947 */ /* 0x000fec0003800000 */
[----:B------:R-:W-:Y:S01]  /*0c90*/  UISETP.GE.U32.AND UP0, UPT, UR38, 0xf, UPT ;  /* 0x0000000f2600788c */ /* 0x000fe2000bf06070 */
[----:B------:R-:W-:Y:S01]  /*0ca0*/  IADD3 R18, P0, R18, R12, RZ ;  /* 0x0000000c12127210 */ /* 0x000fe20007f1e0ff */
[----:B------:R-:W-:Y:S01]  /*0cb0*/  UIMAD.WIDE.U32 UR4, UR38, -0x77777777, URZ ;  /* 0x88888889260478a5 */ /* 0x000fe2000f8e003f */
[----:B------:R-:W-:-:S03]  /*0cc0*/  UMOV UR37, URZ ;  /* 0x0000003f00257c82 */ /* 0x000fc60008000000 */
[----:B------:R-:W-:Y:S01]  /*0cd0*/  USHF.R.U32.HI UR4, URZ, 0x3, UR5 ;  /* 0x000000033f047899 */ /* 0x000fe20008011605 */
[----:B------:R-:W-:-:S03]  /*0ce0*/  IMAD.X R17, R23, 0x1, R17, P0 ;  /* 0x0000000117117824 */ /* 0x000fc600000e0611 */
[----:B------:R-:W-:Y:S02]  /*0cf0*/  UIMAD UR36, UR4, -0xf, UR38 ;  /* 0xfffffff1042478a4 */ /* 0x000fe4000f8e0226 */
[----:B------:R-:W-:-:S12]  /*0d00*/  @UP0 ULOP3.LUT UR37, UR4, 0x1, URZ, 0xc0, !UPT ;  /* 0x0000000104250892 */ /* 0x000fd8000f8ec03f */
.L_x_10:
[----:B------:R-:W-:Y:S01]  /*0d10*/  ISETP.GE.U32.AND P0, PT, R18, UR8, PT ;  /* 0x0000000812007c0c */ /* 0x000fe2000bf06070 */
[----:B------:R-:W-:Y:S01]  /*0d20*/  IMAD.MOV.U32 R19, RZ, RZ, -0x1 ;  /* 0xffffffffff137424 */ /* 0x000fe200078e00ff */
[----:B------:R-:W-:Y:S01]  /*0d30*/  PRMT R8, RZ, 0x7610, R8 ;  /* 0x00007610ff087816 */ /* 0x000fe20000000008 */
[----:B------:R-:W-:Y:S01]  /*0d40*/  IMAD.MOV.U32 R22, RZ, RZ, -0x1 ;  /* 0xffffffffff167424 */ /* 0x000fe200078e00ff */
[----:B------:R-:W-:Y:S01]  /*0d50*/  ISETP.GE.U32.AND.EX P0, PT, R17, UR9, PT, P0 ;  /* 0x0000000911007c0c */ /* 0x000fe2000bf06100 */
[----:B------:R-:W-:-:S12]  /*0d60*/  IMAD.MOV.U32 R2, RZ, RZ, -0x1 ;  /* 0xffffffffff027424 */ /* 0x000fd800078e00ff */
[----:B------:R-:W-:Y:S05]  /*0d70*/  @P0 BRA `(.L_x_11) ;  /* 0x00000004005c0947 */ /* 0x000fea0003800000 */
[----:B------:R-:W1:Y:S01]  /*0d80*/  LDC.64 R20, c[0x0][0x628] ;  /* 0x00018a00ff147b82 */ /* 0x000e620000000a00 */
[----:B------:R-:W-:Y:S02]  /*0d90*/  IMAD.MOV.U32 R8, RZ, RZ, R18 ;  /* 0x000000ffff087224 */ /* 0x000fe400078e0012 */
[----:B------:R-:W-:-:S05]  /*0da0*/  IMAD.MOV.U32 R9, RZ, RZ, R17 ;  /* 0x000000ffff097224 */ /* 0x000fca00078e0011 */
[----:B------:R-:W2:Y:S08]  /*0db0*/  LDC R2, c[0x0][0x630] ;  /* 0x00018c00ff027b82 */ /* 0x000eb00000000800 */
[----:B------:R-:W3:Y:S01]  /*0dc0*/  LDC.64 R24, c[0x0][0x620] ;  /* 0x00018800ff187b82 */ /* 0x000ee20000000a00 */
[----:B-1----:R-:W-:-:S04]  /*0dd0*/  ISETP.NE.U32.AND P0, PT, R20, RZ, PT ;  /* 0x000000ff1400720c */ /* 0x002fc80003f05070 */
[----:B------:R-:W-:-:S13]  /*0de0*/  ISETP.NE.AND.EX P0, PT, R21, RZ, PT, P0 ;  /* 0x000000ff1500720c */ /* 0x000fda0003f05300 */
[----:B--23--:R-:W-:Y:S05]  /*0df0*/  @!P0 BRA `(.L_x_12) ;  /* 0x0000000000288947 */ /* 0x00cfea0003800000 */
[----:B0-----:R-:W0:Y:S02]  /*0e00*/  LDC R13, c[0x0][0x634] ;  /* 0x00018d00ff0d7b82 */ /* 0x001e240000000800 */
[----:B0-----:R-:W-:-:S05]  /*0e10*/  IADD3 R13, P0, R18, R13, RZ ;  /* 0x0000000d120d7210 */ /* 0x001fca0007f1e0ff */
[----:B------:R-:W-:-:S04]  /*0e20*/  IMAD.X R15, RZ, RZ, R17, P0 ;  /* 0x000000ffff0f7224 */ /* 0x000fc800000e0611 */
[----:B------:R-:W-:-:S04]  /*0e30*/  IMAD.WIDE.U32 R8, R15, R20, RZ ;  /* 0x000000140f087225 */ /* 0x000fc800078e00ff */
[----:B------:R-:W-:-:S04]  /*0e40*/  IMAD.WIDE.U32 R10, P0, R13, R21, R8 ;  /* 0x000000150d0a7225 */ /* 0x000fc80007800008 */
[----:B------:R-:W-:-:S04]  /*0e50*/  IMAD.WIDE.U32 R8, R13, R20, RZ ;  /* 0x000000140d087225 */ /* 0x000fc800078e00ff */
[----:B------:R-:W-:Y:S01]  /*0e60*/  IMAD.X R13, RZ, RZ, RZ, P0 ;  /* 0x000000ffff0d7224 */ /* 0x000fe200000e06ff */
[----:B------:R-:W-:Y:S01]  /*0e70*/  IADD3 RZ, P0, R9, R10, RZ ;  /* 0x0000000a09ff7210 */ /* 0x000fe20007f1e0ff */
[----:B------:R-:W-:-:S04]  /*0e80*/  IMAD.MOV.U32 R12, RZ, RZ, R11 ;  /* 0x000000ffff0c7224 */ /* 0x000fc800078e000b */
[----:B------:R-:W-:-:S08]  /*0e90*/  IMAD.WIDE.U32.X R8, R15, R21, R12, P0 ;  /* 0x000000150f087225 */ /* 0x000fd000000e040c */
.L_x_12:
[-CC-:B------:R-:W-:Y:S01]  /*0ea0*/  SHF.R.U64 R31, R8, R2.reuse, R9.reuse ;  /* 0x00000002081f7219 */ /* 0x180fe20000001209 */
[----:B0-----:R-:W0:Y:S01]  /*0eb0*/  LDC R12, c[0x0][0x618] ;  /* 0x00018600ff0c7b82 */ /* 0x001e220000000800 */
[----:B------:R-:W-:Y:S01]  /*0ec0*/  SHF.R.U32.HI R7, RZ, R2, R9 ;  /* 0x00000002ff077219 */ /* 0x000fe20000011609 */
[----:B------:R-:W-:Y:S01]  /*0ed0*/  ULDC UR4, c[0x0][0x150] ;  /* 0x0000540000047ab9 */ /* 0x000fe20000000800 */
[----:B------:R-:W-:Y:S01]  /*0ee0*/  IADD3 R11, P0, RZ, -R31, RZ ;  /* 0x8000001fff0b7210 */ /* 0x000fe20007f1e0ff */
[----:B------:R-:W-:Y:S01]  /*0ef0*/  IMAD.MOV.U32 R19, RZ, RZ, R17 ;  /* 0x000000ffff137224 */ /* 0x000fe200078e0011 */
[----:B------:R-:W-:-:S03]  /*0f00*/  I2FP.F32.U32 R2, R6 ;  /* 0x0000000600027245 */ /* 0x000fc60000201000 */
[----:B------:R-:W1:Y:S01]  /*0f10*/  LDC.64 R26, c[0x0][0x640] ;  /* 0x00019000ff1a7b82 */ /* 0x000e620000000a00 */
[----:B------:R-:W-:Y:S02]  /*0f20*/  IMAD.X R13, RZ, RZ, ~R7, P0 ;  /* 0x000000ffff0d7224 */ /* 0x000fe400000e0e07 */
[----:B------:R-:W-:Y:S01]  /*0f30*/  FMUL R2, R2, UR4 ;  /* 0x0000000402027c20 */ /* 0x000fe20008400000 */
[----:B------:R-:W-:Y:S01]  /*0f40*/  IMAD.WIDE.U32 R8, R11, R24, R18 ;  /* 0x000000180b087225 */ /* 0x000fe200078e0012 */
[----:B------:R-:W-:-:S03]  /*0f50*/  ULDC UR4, c[0x0][0x154] ;  /* 0x0000550000047ab9 */ /* 0x000fc60000000800 */
[----:B------:R-:W-:Y:S01]  /*0f60*/  IMAD R10, R13, R24, RZ ;  /* 0x000000180d0a7224 */ /* 0x000fe200078e02ff */
[----:B------:R-:W2:Y:S01]  /*0f70*/  LDC R7, c[0x0][0x144] ;  /* 0x00005100ff077b82 */ /* 0x000ea20000000800 */
[----:B------:R-:W3:Y:S02]  /*0f80*/  F2I.U32.TRUNC.NTZ R2, R2 ;  /* 0x0000000200027305 */ /* 0x000ee4000020f000 */
[----:B------:R-:W-:-:S04]  /*0f90*/  IMAD R11, R11, R25, R10 ;  /* 0x000000190b0b7224 */ /* 0x000fc800078e020a */
[----:B------:R-:W-:Y:S01]  /*0fa0*/  IMAD.IADD R9, R9, 0x1, R11 ;  /* 0x0000000109097824 */ /* 0x000fe200078e020b */
[----:B------:R-:W4:Y:S01]  /*0fb0*/  LDC R22, c[0x0][0x608] ;  /* 0x00018200ff167b82 */ /* 0x000f220000000800 */
[----:B------:R-:W-:-:S03]  /*0fc0*/  IMAD.MOV.U32 R11, RZ, RZ, -0x1 ;  /* 0xffffffffff0b7424 */ /* 0x000fc600078e00ff */
[--C-:B0-----:R-:W-:Y:S02]  /*0fd0*/  SHF.R.U64 R20, R8, R12, R9.reuse ;  /* 0x0000000c08147219 */ /* 0x101fe40000001209 */
[----:B------:R-:W-:Y:S02]  /*0fe0*/  I2FP.F32.U32 R8, R14 ;  /* 0x0000000e00087245 */ /* 0x000fe40000201000 */
[----:B------:R-:W0:Y:S01]  /*0ff0*/  LDC R24, c[0x0][0x658] ;  /* 0x00019600ff187b82 */ /* 0x000e220000000800 */
[----:B-1----:R-:W-:Y:S01]  /*1000*/  ISETP.NE.U32.AND P0, PT, R26, RZ, PT ;  /* 0x000000ff1a00720c */ /* 0x002fe20003f05070 */
[----:B---3--:R-:W-:Y:S02]  /*1010*/  IMAD.MOV R10, RZ, RZ, -R2 ;  /* 0x000000ffff0a7224 */ /* 0x008fe400078e0a02 */
[----:B------:R-:W-:Y:S01]  /*1020*/  FMUL R8, R8, UR4 ;  /* 0x0000000408087c20 */ /* 0x000fe20008400000 */
[----:B------:R-:W-:Y:S02]  /*1030*/  SHF.R.U32.HI R9, RZ, R12, R9 ;  /* 0x0000000cff097219 */ /* 0x000fe40000011609 */
[----:B------:R-:W-:Y:S01]  /*1040*/  ISETP.NE.AND.EX P0, PT, R27, RZ, PT, P0 ;  /* 0x000000ff1b00720c */ /* 0x000fe20003f05300 */
[----:B------:R1:W3:Y:S01]  /*1050*/  F2I.U32.TRUNC.NTZ R15, R8 ;  /* 0x00000008000f7305 */ /* 0x0002e2000020f000 */
[----:B------:R-:W1:Y:S01]  /*1060*/  LDC R19, c[0x0][0x148] ;  /* 0x00005200ff137b82 */ /* 0x000e620000000800 */
[----:B--2---:R-:W-:-:S07]  /*1070*/  IMAD R2, R7, R10, R6 ;  /* 0x0000000a07027224 */ /* 0x004fce00078e0206 */
[----:B------:R-:W2:Y:S01]  /*1080*/  LDC R25, c[0x0][0x600] ;  /* 0x00018000ff197b82 */ /* 0x000ea20000000800 */
[-CC-:B----4-:R-:W-:Y:S02]  /*1090*/  SHF.R.U64 R32, R20, R22.reuse, R9.reuse ;  /* 0x0000001614207219 */ /* 0x190fe40000001209 */
[----:B------:R-:W-:Y:S01]  /*10a0*/  SHF.R.U32.HI R7, RZ, R22, R9 ;  /* 0x00000016ff077219 */ /* 0x000fe20000011609 */
[----:B------:R-:W-:-:S04]  /*10b0*/  IMAD.MOV.U32 R9, RZ, RZ, 0x1 ;  /* 0x00000001ff097424 */ /* 0x000fc800078e00ff */
[----:B------:R-:W4:Y:S01]  /*10c0*/  LDC R28, c[0x0][0x648] ;  /* 0x00019200ff1c7b82 */ /* 0x000f220000000800 */
[-C--:B0-----:R-:W-:Y:S02]  /*10d0*/  SHF.L.U32 R6, R11, R24.reuse, RZ ;  /* 0x000000180b067219 */ /* 0x081fe400000006ff */
[--C-:B------:R-:W-:Y:S02]  /*10e0*/  SHF.R.U64 R22, R32, R24, R7.reuse ;  /* 0x0000001820167219 */ /* 0x100fe40000001207 */
[----:B------:R-:W-:Y:S02]  /*10f0*/  LOP3.LUT R13, RZ, R6, RZ, 0x33, !PT ;  /* 0x00000006ff0d7212 */ /* 0x000fe400078e33ff */
[-C--:B------:R-:W-:Y:S01]  /*1100*/  SHF.R.U32.HI R7, RZ, R24.reuse, R7 ;  /* 0x00000018ff077219 */ /* 0x080fe20000011607 */
[----:B------:R-:W0:Y:S01]  /*1110*/  LDC R29, c[0x0][0x638] ;  /* 0x00018e00ff1d7b82 */ /* 0x000e220000000800 */
[----:B------:R-:W-:Y:S01]  /*1120*/  SHF.L.U32 R12, R9, R24, RZ ;  /* 0x00000018090c7219 */ /* 0x000fe200000006ff */
[----:B------:R-:W-:-:S06]  /*1130*/  IMAD.MOV.U32 R6, RZ, RZ, R22 ;  /* 0x000000ffff067224 */ /* 0x000fcc00078e0016 */
[----:B------:R-:W0:Y:S01]  /*1140*/  LDC R30, c[0x0][0x610] ;  /* 0x00018400ff1e7b82 */ /* 0x000e220000000800 */
[----:B-1-3--:R-:W-:Y:S05]  /*1150*/  @!P0 BRA `(.L_x_13) ;  /* 0x0000000000288947 */ /* 0x00afea0003800000 */
[----:B------:R-:W1:Y:S02]  /*1160*/  LDC R11, c[0x0][0x64c] ;  /* 0x00019300ff0b7b82 */ /* 0x000e640000000800 */
[----:B-1----:R-:W-:-:S05]  /*1170*/  IADD3 R11, P0, R22, R11, RZ ;  /* 0x0000000b160b7210 */ /* 0x002fca0007f1e0ff */
        /* <DEDUP_REMOVED lines=8> */
.L_x_13:
[----:B----4-:R-:W-:Y:S01]  /*1200*/  SHF.R.U64 R6, R6, R28, R7 ;  /* 0x0000001c06067219 */ /* 0x010fe20000001207 */
[----:B--2---:R-:W-:Y:S01]  /*1210*/  VIADD R7, R25, 0xffffffff ;  /* 0xffffffff19077836 */ /* 0x004fe20000000000 */
[----:B------:R-:W-:Y:S01]  /*1220*/  LOP3.LUT R13, R32, R13, RZ, 0xc0, !PT ;  /* 0x0000000d200d7212 */ /* 0x000fe200078ec0ff */
[----:B------:R-:W-:Y:S02]  /*1230*/  IMAD.MOV R15, RZ, RZ, -R15 ;  /* 0x000000ffff0f7224 */ /* 0x000fe400078e0a0f */
[----:B------:R-:W-:Y:S01]  /*1240*/  IMAD.MOV R8, RZ, RZ, -R6 ;  /* 0x000000ffff087224 */ /* 0x000fe200078e0a06 */
[----:B------:R-:W-:Y:S01]  /*1250*/  LOP3.LUT R7, R20, R7, RZ, 0xc0, !PT ;  /* 0x0000000714077212 */ /* 0x000fe200078ec0ff */
[----:B------:R-:W-:Y:S02]  /*1260*/  IMAD R13, R12, R6, R13 ;  /* 0x000000060c0d7224 */ /* 0x000fe400078e020d */
[----:B------:R-:W-:Y:S02]  /*1270*/  @P1 IMAD R2, R19, R15, R14 ;  /* 0x0000000f13021224 */ /* 0x000fe400078e020e */
[----:B0-----:R-:W-:-:S02]  /*1280*/  IMAD R6, R8, R29, R22 ;  /* 0x0000001d08067224 */ /* 0x001fc400078e0216 */
[----:B------:R-:W-:Y:S02]  /*1290*/  IMAD R2, R13, R30, R2 ;  /* 0x0000001e0d027224 */ /* 0x000fe400078e0202 */
[----:B------:R-:W-:Y:S02]  /*12a0*/  IMAD R19, R6, R25, R7 ;  /* 0x0000001906137224 */ /* 0x000fe400078e0207 */
[----:B------:R-:W-:-:S03]  /*12b0*/  IMAD.MOV.U32 R8, RZ, RZ, 0x1 ;  /* 0x00000001ff087424 */ /* 0x000fc600078e00ff */
[----:B------:R-:W-:Y:S02]  /*12c0*/  SEL R22, R19, R2, !P1 ;  /* 0x0000000213167207 */ /* 0x000fe40004800000 */
[----:B------:R-:W-:Y:S01]  /*12d0*/  SEL R19, R2, R19, !P1 ;  /* 0x0000001302137207 */ /* 0x000fe20004800000 */
[----:B------:R-:W-:-:S07]  /*12e0*/  IMAD.MOV.U32 R2, RZ, RZ, R31 ;  /* 0x000000ffff027224 */ /* 0x000fce00078e001f */
.L_x_11:
[----:B------:R-:W-:Y:S05]  /*12f0*/  @!P2 BRA `(.L_x_14) ;  /* 0x0000006c0078a947 */ /* 0x000fea0003800000 */
[----:B------:R-:W-:-:S13]  /*1300*/  ISETP.GT.U32.AND P0, PT, R33, 0x1, PT ;  /* 0x000000012100780c */ /* 0x000fda0003f04070 */
[----:B------:R-:W-:Y:S05]  /*1310*/  @P0 EXIT ;  /* 0x000000000000094d */ /* 0x000fea0003800000 */
.L_x_15:
[----:B------:R-:W-:-:S08]  /*1320*/  NOP ;  /* 0x0000000000007918 */ /* 0x000fd00000000000 */
[----:B------:R-:W1:Y:S02]  /*1330*/  USETMAXREG.TRY_ALLOC.CTAPOOL UP0, 0xe8 ;  /* 0x000000e8000079c8 */ /* 0x000e640008000600 */
[----:B-1----:R-:W-:-:S13]  /*1340*/  PLOP3.LUT P0, PT, PT, PT, UP0, 0x80, 0x0 ;  /* 0x000000000000781c */ /* 0x002fda0003f0f008 */
[----:B------:R-:W-:Y:S05]  /*1350*/  @!P0 BRA `(.L_x_15) ;  /* 0xfffffffc00f08947 */ /* 0x000fea000383ffff */
[----:B------:R-:W-:-:S13]  /*1360*/  LOP3.LUT P0, RZ, R8, 0xff, RZ, 0xc0, !PT ;  /* 0x000000ff08ff7812 */ /* 0x000fda000780c0ff */
[----:B------:R-:W-:Y:S05]  /*1370*/  @!P0 EXIT ;  /* 0x000000000000894d */ /* 0x000fea0003800000 */
[----:B------:R-:W1:Y:S01]  /*1380*/  S2UR UR4, SR_CgaCtaId ;  /* 0x00000000000479c3 */ /* 0x000e620000008800 */
[----:B------:R-:W-:Y:S01]  /*1390*/  VIADD R6, R5, 0xffffffff ;  /* 0xffffffff05067836 */ /* 0x000fe20000000000 */
[----:B------:R-:W-:Y:S01]  /*13a0*/  SHF.R.S32.HI R0, RZ, 0x1f, R3 ;  /* 0x0000001fff007819 */ /* 0x000fe20000011403 */
[----:B------:R-:W-:Y:S01]  /*13b0*/  UMOV UR40, 0x400 ;  /* 0x0000040000287882 */ /* 0x000fe20000000000 */
[----:B------:R-:W-:Y:S02]  /*13c0*/  UISETP.LT.AND UP0, UPT, UR38, 0x1, UPT ;  /* 0x000000012600788c */ /* 0x000fe4000bf01270 */
[----:B------:R-:W-:Y:S01]  /*13d0*/  R2UR UR41, R6 ;  /* 0x00000000062972ca */ /* 0x000fe200000e0000 */
[----:B------:R-:W-:Y:S01]  /*13e0*/  ULDC UR5, c[0x0][0x284] ;  /* 0x0000a10000057ab9 */ /* 0x000fe20000000800 */
[CC--:B------:R-:W-:Y:S01]  /*13f0*/  LEA.HI R4, R0.reuse, R3.reuse, RZ, 0x2 ;  /* 0x0000000300047211 */ /* 0x0c0fe200078f10ff */
[----:B------:R-:W-:Y:S01]  /*1400*/  USEL UR43, UR38, 0x1, UP0 ;  /* 0x00000001262b7887 */ /* 0x000fe20008000000 */
[----:B------:R-:W-:Y:S01]  /*1410*/  LEA.HI R0, R0, R3, RZ, 0x5 ;  /* 0x0000000300007211 */ /* 0x000fe200078f28ff */
[----:B------:R-:W-:Y:S01]  /*1420*/  USHF.L.U32 UR39, UR38, 0x1, URZ ;  /* 0x0000000126277899 */ /* 0x000fe2000800063f */
[--C-:B------:R-:W-:Y:S01]  /*1430*/  SHF.R.S32.HI R114, RZ, 0x2, R4.reuse ;  /* 0x00000002ff727819 */ /* 0x100fe20000011404 */
[----:B------:R-:W-:Y:S01]  /*1440*/  UIADD3 UR43, -UR43, UR38, URZ ;  /* 0x000000262b2b7290 */ /* 0x000fe2000fffe13f */
[----:B------:R-:W-:-:S02]  /*1450*/  SHF.R.S32.HI R5, RZ, 0x1f, R4 ;  /* 0x0000001fff057819 */ /* 0x000fc40000011404 */
[----:B------:R-:W-:Y:S02]  /*1460*/  LOP3.LUT R116, R4, 0xfffffffc, RZ, 0xc0, !PT ;  /* 0xfffffffc04747812 */ /* 0x000fe400078ec0ff */
[----:B------:R-:W-:Y:S01]  /*1470*/  LEA.HI R5, R5, R114, RZ, 0x3 ;  /* 0x0000007205057211 */ /* 0x000fe200078f18ff */
[----:B------:R-:W-:Y:S01]  /*1480*/  USHF.L.U32 UR41, UR41, 0x3, URZ ;  /* 0x0000000329297899 */ /* 0x000fe2000800063f */
[----:B------:R-:W-:Y:S01]  /*1490*/  ISETP.NE.AND P0, PT, R6, RZ, PT ;  /* 0x000000ff0600720c */ /* 0x000fe20003f05270 */
[----:B------:R-:W-:Y:S01]  /*14a0*/  IMAD.IADD R116, R3, 0x1, -R116 ;  /* 0x0000000103747824 */ /* 0x000fe200078e0a74 */
[----:B------:R-:W-:Y:S01]  /*14b0*/  LOP3.LUT R5, R5, 0xfffffff8, RZ, 0xc0, !PT ;  /* 0xfffffff805057812 */ /* 0x000fe200078ec0ff */
[----:B-1----:R-:W-:Y:S02]  /*14c0*/  ULEA UR40, UR4, UR40, 0x18 ;  /* 0x0000002804287291 */ /* 0x002fe4000f8ec03f */
[----:B------:R-:W-:Y:S01]  /*14d0*/  IMAD.U32 R118, RZ, RZ, UR41 ;  /* 0x00000029ff767e24 */ /* 0x000fe2000f8e00ff */
[----:B------:R-:W-:Y:S01]  /*14e0*/  SEL R123, RZ, 0x1, P0 ;  /* 0x00000001ff7b7807 */ /* 0x000fe20000000000 */
[----:B------:R-:W-:Y:S01]  /*14f0*/  IMAD.IADD R114, R114, 0x1, -R5 ;  /* 0x0000000172727824 */ /* 0x000fe200078e0a05 */
[----:B------:R-:W-:Y:S01]  /*1500*/  UIADD3 UR42, UR40, 0x100, URZ ;  /* 0x00000100282a7890 */ /* 0x000fe2000fffe03f */
[----:B------:R-:W-:-:S02]  /*1510*/  SHF.R.S32.HI R5, RZ, 0x5, R0 ;  /* 0x00000005ff057819 */ /* 0x000fc40000011400 */
[C---:B------:R-:W-:Y:S02]  /*1520*/  LOP3.LUT R120, R118.reuse, 0x8, RZ, 0xc0, !PT ;  /* 0x0000000876787812 */ /* 0x040fe400078ec0ff */
[--C-:B------:R-:W-:Y:S01]  /*1530*/  SHF.R.S32.HI R115, RZ, 0x1f, R114.reuse ;  /* 0x0000001fff737819 */ /* 0x100fe20000011472 */
[C-C-:B------:R-:W-:Y:S01]  /*1540*/  IMAD R121, R5.reuse, -0x10, -R114.reuse ;  /* 0xfffffff005797824 */ /* 0x140fe200078e0a72 */
[----:B------:R-:W-:Y:S01]  /*1550*/  LOP3.LUT R118, R118, 0x8, RZ, 0xc, !PT ;  /* 0x0000000876767812 */ /* 0x000fe200078e0cff */
[----:B------:R-:W-:Y:S01]  /*1560*/  IMAD.U32 R117, RZ, RZ, UR42 ;  /* 0x0000002aff757e24 */ /* 0x000fe2000f8e00ff */
[----:B------:R-:W-:Y:S01]  /*1570*/  LOP3.LUT R120, R120, 0x18, RZ, 0x3c, !PT ;  /* 0x0000001878787812 */ /* 0x000fe200078e3cff */
[----:B------:R-:W-:-:S04]  /*1580*/  IMAD.WIDE R114, R5, 0x10, R114 ;  /* 0x0000001005727825 */ /* 0x000fc800078e0272 */
[----:B------:R-:W-:Y:S02]  /*1590*/  VIADD R119, R117, UR41 ;  /* 0x0000002975777c36 */ /* 0x000fe40008000000 */
[----:B------:R-:W-:-:S07]  /*15a0*/  VIADD R121, R121, UR5 ;  /* 0x0000000579797c36 */ /* 0x000fce0008000000 */
.L_x_215:
[----:B------:R-:W-:Y:S01]  /*15b0*/  SHF.L.U32 R0, R123, 0x1f, RZ ;  /* 0x0000001f7b007819 */ /* 0x000fe200000006ff */
[----:B------:R-:W-:Y:S02]  /*15c0*/  ULDC UR4, c[0x0][0x28c] ;  /* 0x0000a30000047ab9 */ /* 0x000fe40000000800 */
[----:B------:R-:W-:Y:S01]  /*15d0*/  ISETP.LT.AND P1, PT, RZ, UR4, PT ;  /* 0x00000004ff007c0c */ /* 0x000fe2000bf21270 */
[----:B-1----:R-:W1:Y:S02]  /*15e0*/  SYNCS.PHASECHK.TRANS64.TRYWAIT P0, [R117+UR41], R0 ;  /* 0x00000000750075a7 */ /* 0x002e640008000169 */
[----:B-1-34-:R-:W-:Y:S10]  /*15f0*/  @!P0 BRA `(.L_x_16) ;  /* 0x00000080003c8947 */ /* 0x01aff40003800000 */
.L_x_248:
[----:B------:R-:W-:Y:S05]  /*1600*/  @P1 BRA `(.L_x_17) ;  /* 0x0000000000401947 */ /* 0x000fea0003800000 */
[----:B-1----:R-:W-:Y:S01]  /*1610*/  MOV R0, 0x0 ;  /* 0x0000000000007802 */ /* 0x002fe20000000f00 */
[----:B------:R-:W-:Y:S01]  /*1620*/  ULDC.64 UR4, c[0x4][0x68] ;  /* 0x01001a0000047ab9 */ /* 0x000fe20000000a00 */
[----:B------:R-:W-:Y:S01]  /*1630*/  ULDC.64 UR6, c[0x4][0x8] ;  /* 0x0100020000067ab9 */ /* 0x000fe20000000a00 */
[----:B------:R-:W-:Y:S01]  /*1640*/  IMAD.U32 R4, RZ, RZ, UR4 ;  /* 0x00000004ff047e24 */ /* 0x000fe2000f8e00ff */
[----:B------:R1:W2:Y:S01]  /*1650*/  LDC.64 R14, c[0x4][R0] ;  /* 0x01000000000e7b82 */ /* 0x0002a20000000a00 */
[----:B------:R-:W-:Y:S01]  /*1660*/  IMAD.U32 R5, RZ, RZ, UR5 ;  /* 0x00000005ff057e24 */ /* 0x000fe2000f8e00ff */
[----:B------:R-:W-:Y:S01]  /*1670*/  ULDC.64 UR4, c[0x4][0x70] ;  /* 0x01001c0000047ab9 */ /* 0x000fe20000000a00 */
[----:B------:R-:W-:Y:S02]  /*1680*/  IMAD.U32 R10, RZ, RZ, UR6 ;  /* 0x00000006ff0a7e24 */ /* 0x000fe4000f8e00ff */
[----:B------:R-:W-:Y:S02]  /*1690*/  IMAD.U32 R6, RZ, RZ, UR4 ;  /* 0x00000004ff067e24 */ /* 0x000fe4000f8e00ff */
[----:B------:R-:W-:-:S02]  /*16a0*/  IMAD.U32 R7, RZ, RZ, UR5 ;  /* 0x00000005ff077e24 */ /* 0x000fc4000f8e00ff */
[----:B------:R-:W-:Y:S02]  /*16b0*/  IMAD.U32 R11, RZ, RZ, UR7 ;  /* 0x00000007ff0b7e24 */ /* 0x000fe4000f8e00ff */
[----:B------:R-:W-:Y:S02]  /*16c0*/  IMAD.MOV.U32 R8, RZ, RZ, 0x1e1 ;  /* 0x000001e1ff087424 */ /* 0x000fe400078e00ff */
[----:B0-----:R-:W-:Y:S02]  /*16d0*/  IMAD.MOV.U32 R12, RZ, RZ, 0x1 ;  /* 0x00000001ff0c7424 */ /* 0x001fe400078e00ff */
[----:B-1----:R-:W-:-:S07]  /*16e0*/  IMAD.MOV.U32 R13, RZ, RZ, RZ ;  /* 0x000000ffff0d7224 */ /* 0x002fce00078e00ff */
[----:B------:R-:W-:-:S07]  /*16f0*/  LEPC R20, `(.L_x_17) ;  /* 0x000000001014794e */ /* 0x000fce0000000000 */
[----:B--2--5:R-:W-:Y:S05]  /*1700*/  CALL.ABS.NOINC R14 ;  /* 0x000000000e007343 */ /* 0x024fea0003c00000 */
.L_x_17:
[----:B-1----:R-:W-:-:S04]  /*1710*/  LOP3.LUT R0, R16, 0x1, RZ, 0xfc, !PT ;  /* 0x0000000110007812 */ /* 0x002fc800078efcff */
[----:B------:R-:W-:-:S13]  /*1720*/  ISETP.NE.AND P0, PT, R0, 0x3, PT ;  /* 0x000000030000780c */ /* 0x000fda0003f05270 */
[----:B------:R-:W-:Y:S05]  /*1730*/  @!P0 BRA `(.L_x_18) ;  /* 0x0000000000048947 */ /* 0x000fea0003800000 */
[----:B------:R-:W-:Y:S01]  /*1740*/  BPT.TRAP 0x1 ;  /* 0x000000040000795c */ /* 0x000fe20000300000 */
.L_x_18:
[----:B------:R-:W-:Y:S02]  /*1750*/  IMAD.U32 R3, RZ, RZ, UR36 ;  /* 0x00000024ff037e24 */ /* 0x000fe4000f8e00ff */
[----:B------:R-:W-:-:S03]  /*1760*/  IMAD.U32 R0, RZ, RZ, UR37 ;  /* 0x00000025ff007e24 */ /* 0x000fc6000f8e00ff */
[----:B------:R-:W-:Y:S02]  /*1770*/  LEA R3, R3, UR40, 0x3 ;  /* 0x0000002803037c11 */ /* 0x000fe4000f8e18ff */
[----:B------:R-:W-:-:S04]  /*1780*/  SHF.L.U32 R0, R0, 0x1f, RZ ;  /* 0x0000001f00007819 */ /* 0x000fc800000006ff */
[----:B------:R1:W2:Y:S01]  /*1790*/  SYNCS.PHASECHK.TRANS64.TRYWAIT P1, [R3+URZ], R0 ;  /* 0x00000000030075a7 */ /* 0x0002a2000802017f */
[----:B------:R-:W-:Y:S05]  /*17a0*/  @!P0 BRA `(.L_x_19) ;  /* 0x0000000000048947 */ /* 0x000fea0003800000 */
[----:B------:R-:W-:Y:S01]  /*17b0*/  BPT.TRAP 0x1 ;  /* 0x000000040000795c */ /* 0x000fe20000300000 */
.L_x_19:
[----:B------:R-:W-:-:S05]  /*17c0*/  IMAD.U32 R4, RZ, RZ, UR43 ;  /* 0x0000002bff047e24 */ /* 0x000fca000f8e00ff */
[----:B------:R-:W-:Y:S01]  /*17d0*/  ISETP.GE.AND P2, PT, R4, 0x1, PT ;  /* 0x000000010400780c */ /* 0x000fe20003f46270 */
[----:B--2---:R-:W-:-:S12]  /*17e0*/  @P1 BRA `(.L_x_20) ;  /* 0x0000000000081947 */ /* 0x004fd80003800000 */
[----:B------:R-:W2:Y:S02]  /*17f0*/  SYNCS.PHASECHK.TRANS64.TRYWAIT P1, [R3+URZ], R0 ;  /* 0x00000000030075a7 */ /* 0x000ea4000802017f */
[----:B--2---:R-:W-:Y:S05]  /*1800*/  @!P1 BRA `(.L_x_21) ;  /* 0x0000007c00cc9947 */ /* 0x004fea0003800000 */
.L_x_20:
[----:B------:R-:W-:Y:S05]  /*1810*/  WARPSYNC.ALL ;  /* 0x0000000000007948 */ /* 0x000fea0003800000 */
[----:B------:R-:W-:Y:S01]  /*1820*/  UIADD3 UR4, UR40, 0x200, URZ ;  /* 0x0000020028047890 */ /* 0x000fe2000fffe03f */
[----:B------:R-:W-:Y:S01]  /*1830*/  WARPGROUP.ARRIVE ;  /* 0x00000000000079c5 */ /* 0x000fe20000000000 */
[----:B------:R-:W-:Y:S02]  /*1840*/  UIADD3 UR5, UR40, 0xf200, URZ ;  /* 0x0000f20028057890 */ /* 0x000fe4000fffe03f */
[----:B------:R-:W-:Y:S02]  /*1850*/  USHF.R.U32.HI UR4, URZ, 0x4, UR4 ;  /* 0x000000043f047899 */ /* 0x000fe40008011604 */
[----:B------:R-:W-:-:S02]  /*1860*/  USHF.R.U32.HI UR5, URZ, 0x4, UR5 ;  /* 0x000000043f057899 */ /* 0x000fc40008011605 */
[----:B------:R-:W-:Y:S02]  /*1870*/  ULOP3.LUT UR4, UR4, 0x3fff, URZ, 0xc0, !UPT ;  /* 0x00003fff04047892 */ /* 0x000fe4000f8ec03f */
[----:B------:R-:W-:Y:S02]  /*1880*/  ULOP3.LUT UR5, UR5, 0x3fff, URZ, 0xc0, !UPT ;  /* 0x00003fff05057892 */ /* 0x000fe4000f8ec03f */
[----:B------:R-:W-:Y:S02]  /*1890*/  ULOP3.LUT UR4, UR4, 0x10000, URZ, 0xfc, !UPT ;  /* 0x0001000004047892 */ /* 0x000fe4000f8efc3f */
[----:B------:R-:W-:Y:S02]  /*18a0*/  ULOP3.LUT UR5, UR5, 0x10000, URZ, 0xfc, !UPT ;  /* 0x0001000005057892 */ /* 0x000fe4000f8efc3f */
[----:B------:R-:W-:Y:S02]  /*18b0*/  ULEA UR8, UR36, UR4, 0x8 ;  /* 0x0000000424087291 */ /* 0x000fe4000f8e403f */
[----:B------:R-:W-:Y:S01]  /*18c0*/  UIMAD UR6, UR36, 0x2c0, UR5 ;  /* 0x000002c0240678a4 */ /* 0x000fe2000f8e0205 */
[----:B------:R-:W-:Y:S01]  /*18d0*/  UMOV UR9, 0x80000020 ;  /* 0x8000002000097882 */ /* 0x000fe20000000000 */
[----:B------:R-:W-:-:S02]  /*18e0*/  UMOV UR11, 0x80000020 ;  /* 0x80000020000b7882 */ /* 0x000fc40000000000 */
[----:B------:R-:W-:Y:S01]  /*18f0*/  UIADD3 UR14, UR6, 0x40, URZ ;  /* 0x00000040060e7890 */ /* 0x000fe2000fffe03f */
[----:B------:R-:W-:Y:S02]  /*1900*/  UMOV UR12, UR8 ;  /* 0x00000008000c7c82 */ /* 0x000fe40008000000 */
[----:B------:R-:W-:Y:S01]  /*1910*/  UMOV UR10, UR6 ;  /* 0x00000006000a7c82 */ /* 0x000fe20008000000 */
[----:B------:R-:W-:Y:S01]  /*1920*/  UMOV UR13, UR9 ;  /* 0x00000009000d7c82 */ /* 0x000fe20008000000 */
[----:B------:R-:W-:Y:S01]  /*1930*/  IGMMA.64x16x32.S8.S8 R104, gdesc[UR8], RZ, !UPT, gsb0 ;  /* 0x00600000086879f1 */ /* 0x000fe2000c0410ff */
[----:B------:R-:W-:Y:S01]  /*1940*/  UMOV UR15, 0x80000020 ;  /* 0x80000020000f7882 */ /* 0x000fe20000000000 */
[----:B------:R-:W-:Y:S02]  /*1950*/  UIADD3 UR7, UR6, 0x80, URZ ;  /* 0x0000008006077890 */ /* 0x000fe4000fffe03f */
[----:B------:R-:W-:Y:S02]  /*1960*/  UIADD3 UR10, UR6, 0xc0, URZ ;  /* 0x000000c0060a7890 */ /* 0x000fe4000fffe03f */
[----:B------:R-:W-:Y:S01]  /*1970*/  UIADD3 UR11, UR6, 0x100, URZ ;  /* 0x00000100060b7890 */ /* 0x000fe2000fffe03f */
[----:B------:R-:W-:-:S02]  /*1980*/  WARPGROUP.DEPBAR.LE gsb0, 0x0 ;  /* 0x00008000000079c5 */ /* 0x000fc40000010000 */
[----:B------:R-:W-:-:S06]  /*1990*/  WARPGROUP.ARRIVE ;  /* 0x00000000000079c5 */ /* 0x000fcc0000000000 */
[----:B------:R-:W-:Y:S01]  /*19a0*/  IGMMA.64x16x32.S8.S8 R96, gdesc[UR12], RZ, !UPT, gsb0 ;  /* 0x006000000c6079f1 */ /* 0x000fe2000c0410ff */
[----:B------:R-:W-:Y:S01]  /*19b0*/  UMOV UR12, UR8 ;  /* 0x00000008000c7c82 */ /* 0x000fe20008000000 */
[----:B------:R-:W-:Y:S01]  /*19c0*/  UMOV UR13, UR9 ;  /* 0x00000009000d7c82 */ /* 0x000fe20008000000 */
[----:B------:R-:W-:Y:S01]  /*19d0*/  UMOV UR14, UR7 ;  /* 0x00000007000e7c82 */ /* 0x000fe20008000000 */
[----:B------:R-:W-:Y:S01]  /*19e0*/  UMOV UR15, 0x80000020 ;  /* 0x80000020000f7882 */ /* 0x000fe20000000000 */
[----:B------:R-:W-:Y:S01]  /*19f0*/  UIADD3 UR7, UR6, 0x140, URZ ;  /* 0x0000014006077890 */ /* 0x000fe2000fffe03f */
[----:B------:R-:W-:Y:S02]  /*1a00*/  WARPGROUP.DEPBAR.LE gsb0, 0x0 ;  /* 0x00008000000079c5 */ /* 0x000fe40000010000 */
        /* <DEDUP_REMOVED lines=63> */
[----:B------:R-:W-:Y:S01]  /*1e00*/  UMOV UR9, 0x80000020 ;  /* 0x8000002000097882 */ /* 0x000fe20000000000 */
[----:B------:R-:W-:Y:S01]  /*1e10*/  UMOV UR11, 0x80000020 ;  /* 0x80000020000b7882 */ /* 0x000fe20000000000 */
[----:B------:R-:W-:Y:S02]  /*1e20*/  WARPGROUP.DEPBAR.LE gsb0, 0x0 ;  /* 0x00008000000079c5 */ /* 0x000fe40000010000 */
[----:B------:R-:W-:-:S06]  /*1e30*/  WARPGROUP.ARRIVE ;  /* 0x00000000000079c5 */ /* 0x000fcc0000000000 */
[----:B------:R-:W-:Y:S01]  /*1e40*/  IGMMA.64x16x32.S8.S8 R24, gdesc[UR12], RZ, !UPT, gsb0 ;  /* 0x006000000c1879f1 */ /* 0x000fe2000c0410ff */
[----:B------:R-:W-:Y:S02]  /*1e50*/  UIADD3 UR12, UR6, 0x82, URZ ;  /* 0x00000082060c7890 */ /* 0x000fe4000fffe03f */
[----:B------:R-:W-:Y:S01]  /*1e60*/  UIADD3 UR13, UR6, 0xc2, URZ ;  /* 0x000000c2060d7890 */ /* 0x000fe2000fffe03f */
[----:B------:R-:W-:Y:S02]  /*1e70*/  WARPGROUP.DEPBAR.LE gsb0, 0x0 ;  /* 0x00008000000079c5 */ /* 0x000fe40000010000 */
[----:B------:R-:W-:-:S06]  /*1e80*/  WARPGROUP.ARRIVE ;  /* 0x00000000000079c5 */ /* 0x000fcc0000000000 */
[----:B------:R-:W-:Y:S01]  /*1e90*/  IGMMA.64x16x32.S8.S8 R104, gdesc[UR8], R104, gsb0 ;  /* 0x00600000086879f1 */ /* 0x000fe20008041068 */
[----:B------:R-:W-:Y:S01]  /*1ea0*/  UMOV UR10, UR7 ;  /* 0x00000007000a7c82 */ /* 0x000fe20008000000 */
[----:B------:R-:W-:Y:S01]  /*1eb0*/  UMOV UR11, 0x80000020 ;  /* 0x80000020000b7882 */ /* 0x000fe20000000000 */
        /* <DEDUP_REMOVED lines=30> */
[----:B------:R-:W-:Y:S02]  /*20a0*/  UIADD3 UR13, UR6, 0x242, URZ ;  /* 0x00000242060d7890 */ /* 0x000fe4000fffe03f */
[----:B------:R-:W-:Y:S01]  /*20b0*/  UIADD3 UR6, UR6, 0x282, URZ ;  /* 0x0000028206067890 */ /* 0x000fe2000fffe03f */
[----:B------:R-:W-:Y:S02]  /*20c0*/  WARPGROUP.DEPBAR.LE gsb0, 0x0 ;  /* 0x00008000000079c5 */ /* 0x000fe40000010000 */
[----:B------:R-:W-:-:S06]  /*20d0*/  WARPGROUP.ARRIVE ;  /* 0x00000000000079c5 */ /* 0x000fcc0000000000 */
[----:B------:R-:W-:Y:S01]  /*20e0*/  IGMMA.64x16x32.S8.S8 R56, gdesc[UR8], R56, gsb0 ;  /* 0x00600000083879f1 */ /* 0x000fe20008041038 */
[----:B------:R-:W-:Y:S01]  /*20f0*/  UMOV UR10, UR7 ;  /* 0x00000007000a7c82 */ /* 0x000fe20008000000 */
[----:B------:R-:W-:Y:S01]  /*2100*/  UMOV UR11, 0x80000020 ;  /* 0x80000020000b7882 */ /* 0x000fe20000000000 */
        /* <DEDUP_REMOVED lines=17> */
[----:B------:R-:W-:Y:S03]  /*2220*/  IGMMA.64x16x32.S8.S8 R24, gdesc[UR8], R24, gsb0 ;  /* 0x00600000081879f1 */ /* 0x000fe60008041018 */
[----:B------:R-:W-:Y:S02]  /*2230*/  WARPGROUP.DEPBAR.LE gsb0, 0x0 ;  /* 0x00008000000079c5 */ /* 0x000fe40000010000 */
[----:B------:R-:W-:Y:S05]  /*2240*/  @!P2 BRA `(.L_x_22) ;  /* 0x0000000800b8a947 */ /* 0x000fea0003800000 */
[----:B------:R-:W-:Y:S01]  /*2250*/  UIADD3 UR6, UR36, 0x1, URZ ;  /* 0x0000000124067890 */ /* 0x000fe2000fffe03f */
[----:B-12---:R-:W-:-:S03]  /*2260*/  IMAD.U32 R0, RZ, RZ, UR43 ;  /* 0x0000002bff007e24 */ /* 0x006fc6000f8e00ff */
[----:B------:R-:W-:-:S04]  /*2270*/  UISETP.NE.AND UP0, UPT, UR6, 0xf, UPT ;  /* 0x0000000f0600788c */ /* 0x000fc8000bf05270 */
[----:B------:R-:W-:Y:S02]  /*2280*/  USEL UR7, URZ, 0x1, UP0 ;  /* 0x000000013f077887 */ /* 0x000fe40008000000 */
[----:B------:R-:W-:Y:S02]  /*2290*/  USEL UR6, UR6, URZ, UP0 ;  /* 0x0000003f06067287 */ /* 0x000fe40008000000 */
[----:B------:R-:W-:-:S06]  /*22a0*/  ULOP3.LUT UR7, UR37, UR7, URZ, 0x3c, !UPT ;  /* 0x0000000725077292 */ /* 0x000fcc000f8e3c3f */
[----:B------:R-:W-:Y:S01]  /*22b0*/  IMAD.U32 R5, RZ, RZ, UR7 ;  /* 0x00000007ff057e24 */ /* 0x000fe2000f8e00ff */
[----:B------:R-:W-:-:S06]  /*22c0*/  UMOV UR7, UR36 ;  /* 0x0000002400077c82 */ /* 0x000fcc0008000000 */
.L_x_29:
[----:B-12---:R-:W-:Y:S05]  /*22d0*/  @!P0 BRA `(.L_x_23) ;  /* 0x0000000000048947 */ /* 0x006fea0003800000 */
[----:B------:R-:W-:Y:S01]  /*22e0*/  BPT.TRAP 0x1 ;  /* 0x000000040000795c */ /* 0x000fe20000300000 */
.L_x_23:
[----:B------:R-:W-:Y:S01]  /*22f0*/  ULEA UR8, UR6, UR40, 0x3 ;  /* 0x0000002806087291 */ /* 0x000fe2000f8e183f */
[----:B------:R-:W-:-:S08]  /*2300*/  SHF.L.U32 R3, R5, 0x1f, RZ ;  /* 0x0000001f05037819 */ /* 0x000fd000000006ff */
[----:B------:R1:W2:Y:S01]  /*2310*/  SYNCS.PHASECHK.TRANS64.TRYWAIT P1, [UR8], R3 ;  /* 0x00000003ff0075a7 */ /* 0x0002a20008020148 */
[----:B------:R-:W-:Y:S05]  /*2320*/  @!P0 BRA `(.L_x_24) ;  /* 0x0000000000048947 */ /* 0x000fea0003800000 */
[----:B------:R-:W-:Y:S01]  /*2330*/  BPT.TRAP 0x1 ;  /* 0x000000040000795c */ /* 0x000fe20000300000 */
.L_x_24:
[----:B--2---:R-:W-:Y:S05]  /*2340*/  @P1 BRA `(.L_x_25) ;  /* 0x0000000000081947 */ /* 0x004fea0003800000 */
[----:B------:R-:W2:Y:S02]  /*2350*/  SYNCS.PHASECHK.TRANS64.TRYWAIT P1, [UR8], R3 ;  /* 0x00000003ff0075a7 */ /* 0x000ea40008020148 */
[----:B--2---:R-:W-:Y:S05]  /*2360*/  @!P1 BRA `(.L_x_26) ;  /* 0x0000007400089947 */ /* 0x004fea0003800000 */
.L_x_25:
[----:B------:R-:W-:Y:S01]  /*2370*/  ULEA UR9, UR6, UR4, 0x8 ;  /* 0x0000000406097291 */ /* 0x000fe2000f8e403f */
[----:B------:R-:W-:Y:S01]  /*2380*/  WARPGROUP.ARRIVE ;  /* 0x00000000000079c5 */ /* 0x000fe20000000000 */
[----:B------:R-:W-:Y:S01]  /*2390*/  UIMAD UR8, UR6, 0x2c0, UR5 ;  /* 0x000002c0060878a4 */ /* 0x000fe2000f8e0205 */
[----:B------:R-:W-:Y:S01]  /*23a0*/  UMOV UR13, 0x80000020 ;  /* 0x80000020000d7882 */ /* 0x000fe20000000000 */
[----:B------:R-:W-:Y:S02]  /*23b0*/  UMOV UR15, 0x80000020 ;  /* 0x80000020000f7882 */ /* 0x000fe40000000000 */
[----:B------:R-:W-:Y:S01]  /*23c0*/  UIADD3 UR10, UR8, 0x40, URZ ;  /* 0x00000040080a7890 */ /* 0x000fe2000fffe03f */
[----:B------:R-:W-:Y:S02]  /*23d0*/  UMOV UR12, UR9 ;  /* 0x00000009000c7c82 */ /* 0x000fe40008000000 */
[----:B------:R-:W-:Y:S01]  /*23e0*/  UMOV UR14, UR8 ;  /* 0x00000008000e7c82 */ /* 0x000fe20008000000 */
[----:B------:R-:W-:Y:S01]  /*23f0*/  UIADD3 UR11, UR8, 0x80, URZ ;  /* 0x00000080080b7890 */ /* 0x000fe2000fffe03f */
[----:B------:R-:W-:Y:S01]  /*2400*/  IGMMA.64x16x32.S8.S8 R104, gdesc[UR12], R104, gsb0 ;  /* 0x006000000c6879f1 */ /* 0x000fe20008041068 */
[----:B------:R-:W-:Y:S01]  /*2410*/  UMOV UR15, 0x80000020 ;  /* 0x80000020000f7882 */ /* 0x000fe20000000000 */
[----:B------:R-:W-:Y:S01]  /*2420*/  UMOV UR14, UR10 ;  /* 0x0000000a000e7c82 */ /* 0x000fe20008000000 */
[----:B------:R-:W-:-:S02]  /*2430*/  UIADD3 UR16, UR8, 0xc0, URZ ;  /* 0x000000c008107890 */ /* 0x000fc4000fffe03f */
        /* <DEDUP_REMOVED lines=57> */
[----:B------:R-:W-:Y:S02]  /*27d0*/  UIADD3 UR12, UR9, 0x2, URZ ;  /* 0x00000002090c7890 */ /* 0x000fe4000fffe03f */
[----:B------:R-:W-:Y:S01]  /*27e0*/  UIADD3 UR14, UR8, 0x2, URZ ;  /* 0x00000002080e7890 */ /* 0x000fe2000fffe03f */
[----:B------:R-:W-:Y:S01]  /*27f0*/  UMOV UR13, 0x80000020 ;  /* 0x80000020000d7882 */ /* 0x000fe20000000000 */
        /* <DEDUP_REMOVED lines=64> */
[----:B------:R-:W-:Y:S01]  /*2c00*/  BPT.TRAP 0x1 ;  /* 0x000000040000795c */ /* 0x000fe20000300000 */
.L_x_27:
[----:B------:R-:W-:Y:S01]  /*2c10*/  ULEA UR8, UR7, UR40, 0x3 ;  /* 0x0000002807087291 */ /* 0x000fe2000f8e183f */
[----:B------:R-:W-:-:S03]  /*2c20*/  ISETP.GT.U32.AND P1, PT, R16, 0x1, PT ;  /* 0x000000011000780c */ /* 0x000fc60003f24070 */
[----:B------:R-:W-:-:S04]  /*2c30*/  UIADD3 UR8, UR8, 0x78, URZ ;  /* 0x0000007808087890 */ /* 0x000fc8000fffe03f */
[----:B------:R-:W-:-:S09]  /*2c40*/  UPRMT UR8, URZ, 0x654, UR8 ;  /* 0x000006543f087896 */ /* 0x000fd20008000008 */
[----:B------:R-:W-:Y:S01]  /*2c50*/  SYNCS.ARRIVE.TRANS64.RED.A1T0 RZ, [UR8], RZ ;  /* 0x000000ffffff79a7 */ /* 0x000fe20008100408 */
[----:B------:R-:W-:Y:S05]  /*2c60*/  @P1 BRA `(.L_x_28) ;  /* 0x0000000000041947 */ /* 0x000fea0003800000 */
[----:B------:R-:W-:Y:S01]  /*2c70*/  BPT.TRAP 0x1 ;  /* 0x000000040000795c */ /* 0x000fe20000300000 */
.L_x_28:
[----:B------:R-:W-:Y:S01]  /*2c80*/  UIADD3 UR6, UR6, 0x1, URZ ;  /* 0x0000000106067890 */ /* 0x000fe2000fffe03f */
[C---:B------:R-:W-:Y:S01]  /*2c90*/  ISETP.GT.AND P1, PT, R0.reuse, 0x1, PT ;  /* 0x000000010000780c */ /* 0x040fe20003f24270 */
[----:B------:R-:W-:Y:S01]  /*2ca0*/  UIADD3 UR7, UR7, 0x1, URZ ;  /* 0x0000000107077890 */ /* 0x000fe2000fffe03f */
[----:B------:R-:W-:Y:S01]  /*2cb0*/  VIADD R0, R0, 0xffffffff ;  /* 0xffffffff00007836 */ /* 0x000fe20000000000 */
[----:B------:R-:W-:Y:S02]  /*2cc0*/  UISETP.NE.AND UP0, UPT, UR6, 0xf, UPT ;  /* 0x0000000f0600788c */ /* 0x000fe4000bf05270 */
[----:B------:R-:W-:Y:S02]  /*2cd0*/  UISETP.NE.AND UP1, UPT, UR7, 0xf, UPT ;  /* 0x0000000f0700788c */ /* 0x000fe4000bf25270 */
[----:B------:R-:W-:Y:S02]  /*2ce0*/  USEL UR8, URZ, 0x1, UP0 ;  /* 0x000000013f087887 */ /* 0x000fe40008000000 */
[----:B------:R-:W-:-:S02]  /*2cf0*/  USEL UR6, UR6, URZ, UP0 ;  /* 0x0000003f06067287 */ /* 0x000fc40008000000 */
[----:B------:R-:W-:Y:S02]  /*2d00*/  USEL UR7, UR7, URZ, UP1 ;  /* 0x0000003f07077287 */ /* 0x000fe40008800000 */
[----:B------:R-:W-:Y:S01]  /*2d10*/  LOP3.LUT R5, R5, UR8, RZ, 0x3c, !PT ;  /* 0x0000000805057c12 */ /* 0x000fe2000f8e3cff */
[----:B------:R-:W-:Y:S09]  /*2d20*/  @P1 BRA `(.L_x_29) ;  /* 0xfffffff400681947 */ /* 0x000ff2000383ffff */
.L_x_22:
[----:B-12---:R-:W1:Y:S01]  /*2d30*/  LDC R0, c[0x0][0x28c] ;  /* 0x0000a300ff007b82 */ /* 0x006e620000000800 */
[----:B------:R2:W-:Y:S01]  /*2d40*/  SYNCS.ARRIVE.TRANS64.A1T0 RZ, [R118+UR42], RZ ;  /* 0x000000ff76ff79a7 */ /* 0x0005e2000810002a */
[----:B-1----:R-:W-:-:S13]  /*2d50*/  ISETP.GE.AND P1, PT, R0, 0x1, PT ;  /* 0x000000010000780c */ /* 0x002fda0003f26270 */
[----:B--2---:R-:W-:Y:S05]  /*2d60*/  @!P1 BRA `(.L_x_30) ;  /* 0x0000000000349947 */ /* 0x004fea0003800000 */
[----:B------:R-:W-:Y:S05]  /*2d70*/  @!P0 BRA `(.L_x_31) ;  /* 0x0000000000048947 */ /* 0x000fea0003800000 */
[----:B------:R-:W-:Y:S01]  /*2d80*/  BPT.TRAP 0x1 ;  /* 0x000000040000795c */ /* 0x000fe20000300000 */
.L_x_31:
[----:B------:R-:W-:Y:S01]  /*2d90*/  UIADD3 UR6, UR43, UR36, URZ ;  /* 0x000000242b067290 */ /* 0x000fe2000fffe03f */
[----:B------:R-:W-:-:S03]  /*2da0*/  ISETP.GT.U32.AND P0, PT, R16, 0x1, PT ;  /* 0x000000011000780c */ /* 0x000fc60003f04070 */
[----:B------:R-:W-:-:S04]  /*2db0*/  UIMAD.WIDE.U32 UR4, UR6, -0x77777777, URZ ;  /* 0x88888889060478a5 */ /* 0x000fc8000f8e003f */
[----:B------:R-:W-:-:S04]  /*2dc0*/  USHF.R.U32.HI UR4, URZ, 0x3, UR5 ;  /* 0x000000033f047899 */ /* 0x000fc80008011605 */
[----:B------:R-:W-:-:S04]  /*2dd0*/  UIMAD UR6, UR4, -0xf, UR6 ;  /* 0xfffffff1040678a4 */ /* 0x000fc8000f8e0206 */
[----:B------:R-:W-:-:S04]  /*2de0*/  ULEA UR6, UR6, UR40, 0x3 ;  /* 0x0000002806067291 */ /* 0x000fc8000f8e183f */
[----:B------:R-:W-:-:S04]  /*2df0*/  UIADD3 UR6, UR6, 0x78, URZ ;  /* 0x0000007806067890 */ /* 0x000fc8000fffe03f */
[----:B------:R-:W-:-:S09]  /*2e00*/  UPRMT UR6, URZ, 0x654, UR6 ;  /* 0x000006543f067896 */ /* 0x000fd20008000006 */
[----:B------:R-:W-:Y:S01]  /*2e10*/  SYNCS.ARRIVE.TRANS64.RED.A1T0 RZ, [UR6], RZ ;  /* 0x000000ffffff79a7 */ /* 0x000fe20008100406 */
[----:B------:R-:W-:Y:S05]  /*2e20*/  @P0 BRA `(.L_x_30) ;  /* 0x0000000000040947 */ /* 0x000fea0003800000 */
[----:B------:R-:W-:Y:S01]  /*2e30*/  BPT.TRAP 0x1 ;  /* 0x000000040000795c */ /* 0x000fe20000300000 */
.L_x_30:
[----:B------:R-:W-:Y:S01]  /*2e40*/  SHF.L.U32 R0, R123, 0x1f, RZ ;  /* 0x0000001f7b007819 */ /* 0x000fe200000006ff */
[----:B------:R-:W-:Y:S01]  /*2e50*/  UIADD3 UR36, UR39, UR36, URZ ;  /* 0x0000002427247290 */ /* 0x000fe2000fffe03f */
[----:B------:R-:W1:Y:S01]  /*2e60*/  LDC R7, c[0x0][0x288] ;  /* 0x0000a200ff077b82 */ /* 0x000e620000000800 */
[----:B------:R-:W-:Y:S01]  /*2e70*/  UISETP.GE.U32.AND UP1, UPT, UR39, 0xf, UPT ;  /* 0x0000000f2700788c */ /* 0x000fe2000bf26070 */
[----:B------:R-:W-:Y:S01]  /*2e80*/  IMAD.SHL.U32 R8, R116, 0x2, RZ ;  /* 0x0000000274087824 */ /* 0x000fe200078e00ff */
[----:B------:R-:W-:Y:S02]  /*2e90*/  UISETP.GT.U32.AND UP0, UPT, UR36, 0xe, UPT ;  /* 0x0000000e2400788c */ /* 0x000fe4000bf04070 */
[----:B------:R-:W-:Y:S02]  /*2ea0*/  UIMAD.WIDE.U32 UR4, UR36, -0x77777777, URZ ;  /* 0x88888889240478a5 */ /* 0x000fe4000f8e003f */
[----:B------:R-:W-:Y:S01]  /*2eb0*/  UISETP.LT.U32.AND UP0, UPT, UR39, 0xf, UP0 ;  /* 0x0000000f2700788c */ /* 0x000fe20008701070 */
[----:B------:R-:W2:Y:S01]  /*2ec0*/  SYNCS.PHASECHK.TRANS64.TRYWAIT P0, [R117+UR41+0x10], R0 ;  /* 0x00001000750075a7 */ /* 0x000ea20008000169 */
[----:B------:R-:W-:Y:S01]  /*2ed0*/  USHF.R.U32.HI UR4, URZ, 0x3, UR5 ;  /* 0x000000033f047899 */ /* 0x000fe20008011605 */
[----:B------:R-:W-:Y:S01]  /*2ee0*/  SHF.R.S32.HI R9, RZ, 0x1f, R8 ;  /* 0x0000001fff097819 */ /* 0x000fe20000011408 */
[----:B------:R-:W-:-:S02]  /*2ef0*/  USEL UR6, URZ, 0x1, !UP0 ;  /* 0x000000013f067887 */ /* 0x000fc4000c000000 */
[----:B------:R-:W-:Y:S02]  /*2f00*/  UIMAD UR36, UR4, -0xf, UR36 ;  /* 0xfffffff1042478a4 */ /* 0x000fe4000f8e0224 */
[----:B------:R-:W-:-:S04]  /*2f10*/  ULOP3.LUT UR37, UR37, UR6, URZ, 0x3c, !UPT ;  /* 0x0000000625257292 */ /* 0x000fc8000f8e3c3f */
[----:B------:R-:W-:Y:S01]  /*2f20*/  @UP1 ULOP3.LUT UR37, UR37, 0x1, UR4, 0x78, !UPT ;  /* 0x0000000125251892 */ /* 0x000fe2000f8e7804 */
[----:B-12---:R-:W-:Y:S11]  /*2f30*/  @!P0 BRA `(.L_x_32) ;  /* 0x00000068002c8947 */ /* 0x006ff60003800000 */
.L_x_249:
[----:B-1----:R-:W-:Y:S01]  /*2f40*/  IMAD.SHL.U32 R0, R19, 0x40, RZ ;  /* 0x0000004013007824 */ /* 0x002fe200078e00ff */
[----:B------:R-:W-:Y:S01]  /*2f50*/  ULDC UR6, c[0x0][0x284] ;  /* 0x0000a10000067ab9 */ /* 0x000fe20000000800 */
[----:B------:R-:W-:Y:S01]  /*2f60*/  IMAD R11, R22, 0xb0, RZ ;  /* 0x000000b0160b7824 */ /* 0x000fe200078e02ff */
[----:B------:R-:W-:Y:S01]  /*2f70*/  SHF.R.S32.HI R21, RZ, 0x1f, R2 ;  /* 0x0000001fff157819 */ /* 0x000fe20000011402 */
[----:B------:R-:W-:Y:S01]  /*2f80*/  ULDC.64 UR4, c[0x0][0x5d0] ;  /* 0x0001740000047ab9 */ /* 0x000fe20000000a00 */
[----:B------:R-:W-:Y:S01]  /*2f90*/  ISETP.GE.AND P0, PT, R0, UR6, PT ;  /* 0x0000000600007c0c */ /* 0x000fe2000bf06270 */
[----:B------:R-:W-:Y:S01]  /*2fa0*/  IMAD.WIDE.U32 R4, R2, UR4, R8 ;  /* 0x0000000402047c25 */ /* 0x000fe2000f8e0008 */
[----:B------:R-:W-:Y:S02]  /*2fb0*/  SHF.R.S32.HI R20, RZ, 0x1f, R11 ;  /* 0x0000001fff147819 */ /* 0x000fe4000001140b */
[----:B------:R-:W-:Y:S01]  /*2fc0*/  ISETP.GE.OR P0, PT, R11, R7, P0 ;  /* 0x000000070b00720c */ /* 0x000fe20000706670 */
[----:B------:R-:W-:Y:S01]  /*2fd0*/  IMAD R3, R21, UR4, RZ ;  /* 0x0000000415037c24 */ /* 0x000fe2000f8e02ff */
[----:B------:R-:W-:-:S03]  /*2fe0*/  IADD3 R4, P1, R11, R4, RZ ;  /* 0x000000040b047210 */ /* 0x000fc60007f3e0ff */
[----:B------:R-:W-:-:S05]  /*2ff0*/  IMAD R3, R2, UR5, R3 ;  /* 0x0000000502037c24 */ /* 0x000fca000f8e0203 */
[----:B------:R-:W-:-:S03]  /*3000*/  IADD3.X R5, R20, R5, R3, P1, !PT ;  /* 0x0000000514057210 */ /* 0x000fc60000ffe403 */
[----:B------:R-:W-:Y:S05]  /*3010*/  @P0 BRA `(.L_x_33) ;  /* 0x0000004800800947 */ /* 0x000fea0003800000 */
[----:B0-----:R-:W0:Y:S01]  /*3020*/  LDC.64 R12, c[0x0][0x5c8] ;  /* 0x00017200ff0c7b82 */ /* 0x001e220000000a00 */
[----:B------:R-:W-:Y:S01]  /*3030*/  IMAD.WIDE R14, R19, 0x40, R114 ;  /* 0x00000040130e7825 */ /* 0x000fe200078e0272 */
[----:B------:R-:W-:Y:S01]  /*3040*/  ULDC.64 UR4, c[0x0][0x5c0] ;  /* 0x0001700000047ab9 */ /* 0x000fe20000000a00 */
[----:B------:R-:W-:Y:S02]  /*3050*/  BSSY B0, `(.L_x_33) ;  /* 0x000049c000007945 */ /* 0x000fe40003800000 */
[----:B------:R-:W-:Y:S02]  /*3060*/  IMAD R10, R116, -0x2, R7 ;  /* 0xfffffffe740a7824 */ /* 0x000fe400078e0207 */
[----:B------:R-:W-:Y:S02]  /*3070*/  IMAD.IADD R0, R121, 0x1, -R0 ;  /* 0x0000000179007824 */ /* 0x000fe400078e0a00 */
[----:B------:R-:W-:Y:S02]  /*3080*/  IMAD.IADD R10, R10, 0x1, -R11 ;  /* 0x000000010a0a7824 */ /* 0x000fe400078e0a0b */
[----:B0-----:R-:W-:-:S02]  /*3090*/  IMAD R3, R15, R12, RZ ;  /* 0x0000000c0f037224 */ /* 0x001fc400078e02ff */
[----:B------:R-:W-:-:S04]  /*30a0*/  IMAD.WIDE.U32 R4, R14, R12, R4 ;  /* 0x0000000c0e047225 */ /* 0x000fc800078e0004 */
[----:B------:R-:W-:Y:S01]  /*30b0*/  IMAD R3, R14, R13, R3 ;  /* 0x0000000d0e037224 */ /* 0x000fe200078e0203 */
[----:B------:R-:W-:-:S03]  /*30c0*/  IADD3 R4, P0, R4, UR4, RZ ;  /* 0x0000000404047c10 */ /* 0x000fc6000ff1e0ff */
[----:B------:R-:W-:Y:S01]  /*30d0*/  IMAD.IADD R3, R5, 0x1, R3 ;  /* 0x0000000105037824 */ /* 0x000fe200078e0203 */
[----:B------:R-:W-:-:S04]  /*30e0*/  LEA R6, P1, R12, R4, 0x3 ;  /* 0x000000040c067211 */ /* 0x000fc800078218ff */
[----:B------:R-:W-:Y:S02]  /*30f0*/  IADD3.X R5, R3, UR5, RZ, P0, !PT ;  /* 0x0000000503057c10 */ /* 0x000fe400087fe4ff */
[----:B-----5:R-:W-:Y:S02]  /*3100*/  ISETP.NE.AND P0, PT, R113, RZ, PT ;  /* 0x000000ff7100720c */ /* 0x020fe40003f05270 */
[----:B------:R-:W-:-:S11]  /*3110*/  LEA.HI.X R7, R12, R5, R13, 0x3, P1 ;  /* 0x000000050c077211 */ /* 0x000fd600008f1c0d */
[----:B------:R-:W-:Y:S05]  /*3120*/  @!P0 BRA `(.L_x_34) ;  /* 0x0000003400688947 */ /* 0x000fea0003800000 */
[----:B------:R-:W0:Y:S01]  /*3130*/  LDC.64 R124, c[0x0][0x5b0] ;  /* 0x00016c00ff7c7b82 */ /* 0x000e220000000a00 */
[----:B------:R-:W-:Y:S01]  /*3140*/  ULDC.64 UR4, c[0x0][0x5b8] ;  /* 0x00016e0000047ab9 */ /* 0x000fe20000000a00 */
[----:B------:R-:W-:Y:S01]  /*3150*/  BSSY B1, `(.L_x_35) ;  /* 0x0000010000017945 */ /* 0x000fe20003800000 */
[----:B------:R-:W-:-:S04]  /*3160*/  IMAD.WIDE.U32 R8, R2, UR4, R8 ;  /* 0x0000000402087c25 */ /* 0x000fc8000f8e0008 */
[----:B------:R-:W-:Y:S01]  /*3170*/  IMAD R3, R21, UR4, RZ ;  /* 0x0000000415037c24 */ /* 0x000fe2000f8e02ff */
[----:B------:R-:W1:Y:S01]  /*3180*/  LDC.64 R126, c[0x0][0x5a8] ;  /* 0x00016a00ff7e7b82 */ /* 0x000e620000000a00 */
[----:B------:R-:W-:Y:S02]  /*3190*/  IADD3 R12, P0, R11, R8, RZ ;  /* 0x000000080b0c7210 */ /* 0x000fe40007f1e0ff */
[----:B------:R-:W-:-:S05]  /*31a0*/  IMAD R3, R2, UR5, R3 ;  /* 0x0000000502037c24 */ /* 0x000fca000f8e0203 */
[----:B------:R-:W-:Y:S02]  /*31b0*/  IADD3.X R13, R20, R9, R3, P0, !PT ;  /* 0x00000009140d7210 */ /* 0x000fe400007fe403 */
[----:B------:R-:W-:-:S04]  /*31c0*/  ISETP.GE.AND P0, PT, R0, 0x1, PT ;  /* 0x000000010000780c */ /* 0x000fc80003f06270 */
[----:B------:R-:W-:Y:S01]  /*31d0*/  ISETP.LT.OR P4, PT, R10, 0x1, !P0 ;  /* 0x000000010a00780c */ /* 0x000fe20004781670 */
[-C--:B0-----:R-:W-:Y:S02]  /*31e0*/  IMAD R8, R15, R124.reuse, RZ ;  /* 0x0000007c0f087224 */ /* 0x081fe400078e02ff */
[----:B------:R-:W-:-:S04]  /*31f0*/  IMAD.WIDE.U32 R2, R14, R124, R12 ;  /* 0x0000007c0e027225 */ /* 0x000fc800078e000c */
[----:B------:R-:W-:Y:S01]  /*3200*/  IMAD R19, R14, R125, R8 ;  /* 0x0000007d0e137224 */ /* 0x000fe200078e0208 */
[----:B-1----:R-:W-:-:S04]  /*3210*/  IADD3 R2, P1, R2, R126, RZ ;  /* 0x0000007e02027210 */ /* 0x002fc80007f3e0ff */
[----:B------:R-:W-:Y:S01]  /*3220*/  IADD3.X R3, R127, R3, R19, P1, !PT ;  /* 0x000000037f037210 */ /* 0x000fe20000ffe413 */
[----:B------:R-:W-:Y:S08]  /*3230*/  @P4 BRA `(.L_x_36) ;  /* 0x0000000000044947 */ /* 0x000ff00003800000 */
[----:B------:R0:W5:Y:S02]  /*3240*/  LDG.E.U8 R122, desc[UR44][R2.64] ;  /* 0x0000002c027a7981 */ /* 0x000164000c1e1100 */
.L_x_36:
[----:B------:R-:W-:Y:S05]  /*3250*/  BSYNC B1 ;  /* 0x0000000000017941 */ /* 0x000fea0003800000 */
.L_x_35:
[----:B-----5:R-:W-:Y:S01]  /*3260*/  LOP3.LUT R11, R122, 0xffff, RZ, 0xc0, !PT ;  /* 0x0000ffff7a0b7812 */ /* 0x020fe200078ec0ff */
[----:B------:R-:W-:Y:S01]  /*3270*/  IMAD.SHL.U32 R8, R124, 0x8, RZ ;  /* 0x000000087c087824 */ /* 0x000fe200078e00ff */
[----:B------:R-:W-:Y:S01]  /*3280*/  ISETP.LT.OR P1, PT, R10, 0x2, !P0 ;  /* 0x000000020a00780c */ /* 0x000fe20004721670 */
[----:B------:R-:W-:Y:S01]  /*3290*/  BSSY B1, `(.L_x_37) ;  /* 0x000000d000017945 */ /* 0x000fe20003800000 */
[----:B------:R-:W-:Y:S02]  /*32a0*/  PRMT R20, R11, 0x8880, RZ ;  /* 0x000088800b147816 */ /* 0x000fe400000000ff */
[----:B------:R-:W-:-:S03]  /*32b0*/  SHF.L.U64.HI R9, R124, 0x3, R125 ;  /* 0x000000037c097819 */ /* 0x000fc6000001027d */
[----:B------:R-:W-:Y:S02]  /*32c0*/  IMAD R11, R20, R113, RZ ;  /* 0x00000071140b7224 */ /* 0x000fe400078e02ff */
[----:B------:R-:W-:-:S04]  /*32d0*/  IMAD.WIDE.U32 R8, R14, R124, R8 ;  /* 0x0000007c0e087225 */ /* 0x000fc800078e0008 */
[----:B------:R-:W-:Y:S01]  /*32e0*/  @!P4 IMAD R15, R104, R112, R11 ;  /* 0x00000070680fc224 */ /* 0x000fe200078e020b */
[----:B------:R-:W-:Y:S01]  /*32f0*/  IADD3 R8, P2, P3, R12, R126, R8 ;  /* 0x0000007e0c087210 */ /* 0x000fe20007b5e008 */
[----:B------:R-:W-:-:S03]  /*3300*/  IMAD.IADD R19, R19, 0x1, R9 ;  /* 0x0000000113137824 */ /* 0x000fc600078e0209 */
[----:B------:R1:W-:Y:S01]  /*3310*/  @!P4 STG.E.U8 desc[UR44][R4.64], R15 ;  /* 0x0000000f0400c986 */ /* 0x0003e2000c10112c */
[----:B------:R-:W-:Y:S08]  /*3320*/  @P1 BRA `(.L_x_38) ;  /* 0x00000000000c1947 */ /* 0x000ff00003800000 */
[----:B------:R-:W2:Y:S02]  /*3330*/  LDG.E.U8 R122, desc[UR44][R2.64+0x1] ;  /* 0x0000012c027a7981 */ /* 0x000ea4000c1e1100 */
[----:B--2---:R-:W-:-:S05]  /*3340*/  PRMT R14, R122, 0x8880, RZ ;  /* 0x000088807a0e7816 */ /* 0x004fca00000000ff */
[----:B------:R-:W-:-:S07]  /*3350*/  IMAD R11, R14, R113, RZ ;  /* 0x000000710e0b7224 */ /* 0x000fce00078e02ff */
.L_x_38:
[----:B------:R-:W-:Y:S05]  /*3360*/  BSYNC B1 ;  /* 0x0000000000017941 */ /* 0x000fea0003800000 */
.L_x_37:
[----:B------:R-:W-:Y:S01]  /*3370*/  @!P1 IMAD R105, R105, R112, R11 ;  /* 0x0000007069699224 */ /* 0x000fe200078e020b */
[----:B------:R-:W-:Y:S01]  /*3380*/  ISETP.GE.AND P0, PT, R0, 0x9, PT ;  /* 0x000000090000780c */ /* 0x000fe20003f06270 */
[----:B------:R-:W-:Y:S01]  /*3390*/  BSSY B1, `(.L_x_39) ;  /* 0x000000d000017945 */ /* 0x000fe20003800000 */
[----:B------:R-:W-:Y:S02]  /*33a0*/  IADD3.X R9, R13, R127, R19, P2, P3 ;  /* 0x0000007f0d097210 */ /* 0x000fe400017e6413 */
[----:B------:R2:W-:Y:S01]  /*33b0*/  @!P1 STG.E.U8 desc[UR44][R4.64+0x1], R105 ;  /* 0x0000016904009986 */ /* 0x0005e2000c10112c */
[C---:B------:R-:W-:Y:S02]  /*33c0*/  ISETP.LT.OR P1, PT, R10.reuse, 0x1, !P0 ;  /* 0x000000010a00780c */ /* 0x040fe40004721670 */
[C---:B------:R-:W-:Y:S02]  /*33d0*/  ISETP.GE.AND P3, PT, R10.reuse, 0x9, PT ;  /* 0x000000090a00780c */ /* 0x040fe40003f66270 */
[----:B------:R-:W-:-:S02]  /*33e0*/  ISETP.GE.AND P2, PT, R10, 0xa, PT ;  /* 0x0000000a0a00780c */ /* 0x000fc40003f46270 */
[----:B------:R-:W-:Y:S02]  /*33f0*/  ISETP.LT.OR P0, PT, R10, 0x2, !P0 ;  /* 0x000000020a00780c */ /* 0x000fe40004701670 */
[C---:B------:R-:W-:Y:S02]  /*3400*/  ISETP.LT.OR P5, PT, R0.reuse, 0x1, !P3 ;  /* 0x000000010000780c */ /* 0x040fe40005fa1670 */
[----:B------:R-:W-:-:S03]  /*3410*/  ISETP.LT.OR P4, PT, R0, 0x1, !P2 ;  /* 0x000000010000780c */ /* 0x000fc60005781670 */
[----:B--2---:R-:W-:Y:S10]  /*3420*/  @P1 BRA `(.L_x_40) ;  /* 0x00000000000c1947 */ /* 0x004ff40003800000 */
[----:B------:R-:W2:Y:S02]  /*3430*/  LDG.E.U8 R122, desc[UR44][R8.64] ;  /* 0x0000002c087a7981 */ /* 0x000ea4000c1e1100 */
[----:B--2---:R-:W-:-:S05]  /*3440*/  PRMT R12, R122, 0x8880, RZ ;  /* 0x000088807a0c7816 */ /* 0x004fca00000000ff */
[----:B------:R-:W-:-:S07]  /*3450*/  IMAD R11, R12, R113, RZ ;  /* 0x000000710c0b7224 */ /* 0x000fce00078e02ff */
.L_x_40:
[----:B------:R-:W-:Y:S05]  /*3460*/  BSYNC B1 ;  /* 0x0000000000017941 */ /* 0x000fea0003800000 */
.L_x_39:
[----:B------:R-:W-:Y:S01]  /*3470*/  @!P1 IMAD R13, R106, R112, R11 ;  /* 0x000000706a0d9224 */ /* 0x000fe200078e020b */
[----:B------:R-:W-:Y:S04]  /*3480*/  BSSY B1, `(.L_x_41) ;  /* 0x0000006000017945 */ /* 0x000fe80003800000 */
[----:B------:R2:W-:Y:S01]  /*3490*/  @!P1 STG.E.U8 desc[UR44][R6.64], R13 ;  /* 0x0000000d06009986 */ /* 0x0005e2000c10112c */
[----:B------:R-:W-:Y:S05]  /*34a0*/  @P0 BRA `(.L_x_42) ;  /* 0x00000000000c0947 */ /* 0x000fea0003800000 */
[----:B------:R-:W3:Y:S02]  /*34b0*/  LDG.E.U8 R122, desc[UR44][R8.64+0x1] ;  /* 0x0000012c087a7981 */ /* 0x000ee4000c1e1100 */
[----:B---3--:R-:W-:-:S05]  /*34c0*/  PRMT R12, R122, 0x8880, RZ ;  /* 0x000088807a0c7816 */ /* 0x008fca00000000ff */
[----:B------:R-:W-:-:S07]  /*34d0*/  IMAD R11, R12, R113, RZ ;  /* 0x000000710c0b7224 */ /* 0x000fce00078e02ff */
.L_x_42:
[----:B------:R-:W-:Y:S05]  /*34e0*/  BSYNC B1 ;  /* 0x0000000000017941 */ /* 0x000fea0003800000 */
.L_x_41:
[----:B------:R-:W-:Y:S01]  /*34f0*/  @!P0 IMAD R107, R107, R112, R11 ;  /* 0x000000706b6b8224 */ /* 0x000fe200078e020b */
[----:B------:R-:W-:Y:S04]  /*3500*/  BSSY B1, `(.L_x_43) ;  /* 0x0000006000017945 */ /* 0x000fe80003800000 */
[----:B------:R3:W-:Y:S01]  /*3510*/  @!P0 STG.E.U8 desc[UR44][R6.64+0x1], R107 ;  /* 0x0000016b06008986 */ /* 0x0007e2000c10112c */
[----:B------:R-:W-:Y:S05]  /*3520*/  @P5 BRA `(.L_x_44) ;  /* 0x00000000000c5947 */ /* 0x000fea0003800000 */
[----:B------:R-:W4:Y:S02]  /*3530*/  LDG.E.U8 R122, desc[UR44][R2.64+0x8] ;  /* 0x0000082c027a7981 */ /* 0x000f24000c1e1100 */
[----:B----4-:R-:W-:-:S05]  /*3540*/  PRMT R12, R122, 0x8880, RZ ;  /* 0x000088807a0c7816 */ /* 0x010fca00000000ff */
[----:B------:R-:W-:-:S07]  /*3550*/  IMAD R11, R12, R113, RZ ;  /* 0x000000710c0b7224 */ /* 0x000fce00078e02ff */
.L_x_44:
[----:B------:R-:W-:Y:S05]  /*3560*/  BSYNC B1 ;  /* 0x0000000000017941 */ /* 0x000fea0003800000 */
.L_x_43:
[----:B--2---:R-:W-:Y:S01]  /*3570*/  @!P5 IMAD R13, R108, R112, R11 ;  /* 0x000000706c0dd224 */ /* 0x004fe200078e020b */
[----:B------:R-:W-:Y:S04]  /*3580*/  BSSY B1, `(.L_x_45) ;  /* 0x0000006000017945 */ /* 0x000fe80003800000 */
[----:B------:R2:W-:Y:S01]  /*3590*/  @!P5 STG.E.U8 desc[UR44][R4.64+0x8], R13 ;  /* 0x0000080d0400d986 */ /* 0x0005e2000c10112c */
[----:B------:R-:W-:Y:S05]  /*35a0*/  @P4 BRA `(.L_x_46) ;  /* 0x00000000000c4947 */ /* 0x000fea0003800000 */
[----:B------:R-:W4:Y:S02]  /*35b0*/  LDG.E.U8 R122, desc[UR44][R2.64+0x9] ;  /* 0x0000092c027a7981 */ /* 0x000f24000c1e1100 */
[----:B----4-:R-:W-:-:S05]  /*35c0*/  PRMT R12, R122, 0x8880, RZ ;  /* 0x000088807a0c7816 */ /* 0x010fca00000000ff */
[----:B------:R-:W-:-:S07]  /*35d0*/  IMAD R11, R12, R113, RZ ;  /* 0x000000710c0b7224 */ /* 0x000fce00078e02ff */
.L_x_46:
[----:B------:R-:W-:Y:S05]  /*35e0*/  BSYNC B1 ;  /* 0x0000000000017941 */ /* 0x000fea0003800000 */
.L_x_45:
[----:B------:R-:W-:Y:S01]  /*35f0*/  ISETP.LT.OR P3, PT, R0, 0x9, !P3 ;  /* 0x000000090000780c */ /* 0x000fe20005f61670 */
[----:B------:R-:W-:Y:S01]  /*3600*/  @!P4 IMAD R109, R109, R112, R11 ;  /* 0x000000706d6dc224 */ /* 0x000fe200078e020b */
[C---:B------:R-:W-:Y:S01]  /*3610*/  ISETP.GE.AND P1, PT, R10.reuse, 0x11, PT ;  /* 0x000000110a00780c */ /* 0x040fe20003f26270 */
[----:B------:R-:W-:Y:S01]  /*3620*/  BSSY B1, `(.L_x_47) ;  /* 0x000000a000017945 */ /* 0x000fe20003800000 */
[----:B------:R-:W-:Y:S02]  /*3630*/  ISETP.GE.AND P0, PT, R10, 0x12, PT ;  /* 0x000000120a00780c */ /* 0x000fe40003f06270 */
[----:B------:R4:W-:Y:S01]  /*3640*/  @!P4 STG.E.U8 desc[UR44][R4.64+0x9], R109 ;  /* 0x0000096d0400c986 */ /* 0x0009e2000c10112c */
[C---:B------:R-:W-:Y:S02]  /*3650*/  ISETP.LT.OR P2, PT, R0.reuse, 0x9, !P2 ;  /* 0x000000090000780c */ /* 0x040fe40005741670 */
[C---:B------:R-:W-:Y:S02]  /*3660*/  ISETP.LT.OR P5, PT, R0.reuse, 0x1, !P1 ;  /* 0x000000010000780c */ /* 0x040fe40004fa1670 */
[----:B------:R-:W-:-:S02]  /*3670*/  ISETP.LT.OR P4, PT, R0, 0x1, !P0 ;  /* 0x000000010000780c */ /* 0x000fc40004781670 */
[----:B------:R-:W-:Y:S11]  /*3680*/  @P3 BRA `(.L_x_48) ;  /* 0x00000000000c3947 */ /* 0x000ff60003800000 */
[----:B------:R-:W5:Y:S02]  /*3690*/  LDG.E.U8 R122, desc[UR44][R8.64+0x8] ;  /* 0x0000082c087a7981 */ /* 0x000f64000c1e1100 */
[----:B-----5:R-:W-:-:S05]  /*36a0*/  PRMT R12, R122, 0x8880, RZ ;  /* 0x000088807a0c7816 */ /* 0x020fca00000000ff */
[----:B------:R-:W-:-:S07]  /*36b0*/  IMAD R11, R12, R113, RZ ;  /* 0x000000710c0b7224 */ /* 0x000fce00078e02ff */
.L_x_48:
[----:B------:R-:W-:Y:S05]  /*36c0*/  BSYNC B1 ;  /* 0x0000000000017941 */ /* 0x000fea0003800000 */
.L_x_47:
[----:B--2---:R-:W-:Y:S01]  /*36d0*/  @!P3 IMAD R13, R110, R112, R11 ;  /* 0x000000706e0db224 */ /* 0x004fe200078e020b */
[----:B------:R-:W-:Y:S04]  /*36e0*/  BSSY B1, `(.L_x_49) ;  /* 0x0000006000017945 */ /* 0x000fe80003800000 */
[----:B------:R2:W-:Y:S01]  /*36f0*/  @!P3 STG.E.U8 desc[UR44][R6.64+0x8], R13 ;  /* 0x0000080d0600b986 */ /* 0x0005e2000c10112c */
[----:B------:R-:W-:Y:S05]  /*3700*/  @P2 BRA `(.L_x_50) ;  /* 0x00000000000c2947 */ /* 0x000fea0003800000 */
[----:B------:R-:W5:Y:S02]  /*3710*/  LDG.E.U8 R122, desc[UR44][R8.64+0x9] ;  /* 0x0000092c087a7981 */ /* 0x000f64000c1e1100 */
[----:B-----5:R-:W-:-:S05]  /*3720*/  PRMT R12, R122, 0x8880, RZ ;  /* 0x000088807a0c7816 */ /* 0x020fca00000000ff */
[----:B------:R-:W-:-:S07]  /*3730*/  IMAD R11, R12, R113, RZ ;  /* 0x000000710c0b7224 */ /* 0x000fce00078e02ff */
.L_x_50:
[----:B------:R-:W-:Y:S05]  /*3740*/  BSYNC B1 ;  /* 0x0000000000017941 */ /* 0x000fea0003800000 */
.L_x_49:
[----:B------:R-:W-:Y:S01]  /*3750*/  @!P2 IMAD R111, R111, R112, R11 ;  /* 0x000000706f6fa224 */ /* 0x000fe200078e020b */
[----:B------:R-:W-:Y:S04]  /*3760*/  BSSY B1, `(.L_x_51) ;  /* 0x0000006000017945 */ /* 0x000fe80003800000 */
[----:B------:R0:W-:Y:S01]  /*3770*/  @!P2 STG.E.U8 desc[UR44][R6.64+0x9], R111 ;  /* 0x0000096f0600a986 */ /* 0x0001e2000c10112c */
[----:B------:R-:W-:Y:S05]  /*3780*/  @P5 BRA `(.L_x_52) ;  /* 0x00000000000c5947 */ /* 0x000fea0003800000 */
[----:B------:R-:W5:Y:S02]  /*3790*/  LDG.E.U8 R122, desc[UR44][R2.64+0x10] ;  /* 0x0000102c027a7981 */ /* 0x000f64000c1e1100 */
[----:B-----5:R-:W-:-:S05]  /*37a0*/  PRMT R12, R122, 0x8880, RZ ;  /* 0x000088807a0c7816 */ /* 0x020fca00000000ff */
[----:B------:R-:W-:-:S07]  /*37b0*/  IMAD R11, R12, R113, RZ ;  /* 0x000000710c0b7224 */ /* 0x000fce00078e02ff */
.L_x_52:
[----:B------:R-:W-:Y:S05]  /*37c0*/  BSYNC B1 ;  /* 0x0000000000017941 */ /* 0x000fea0003800000 */
.L_x_51:
[----:B--2---:R-:W-:Y:S01]  /*37d0*/  @!P5 IMAD R13, R96, R112, R11 ;  /* 0x00000070600dd224 */ /* 0x004fe200078e020b */
[----:B------:R-:W-:Y:S04]  /*37e0*/  BSSY B1, `(.L_x_53) ;  /* 0x0000006000017945 */ /* 0x000fe80003800000 */
[----:B------:R2:W-:Y:S01]  /*37f0*/  @!P5 STG.E.U8 desc[UR44][R4.64+0x10], R13 ;  /* 0x0000100d0400d986 */ /* 0x0005e2000c10112c */
[----:B------:R-:W-:Y:S05]  /*3800*/  @P4 BRA `(.L_x_54) ;  /* 0x00000000000c4947 */ /* 0x000fea0003800000 */
[----:B------:R-:W5:Y:S02]  /*3810*/  LDG.E.U8 R122, desc[UR44][R2.64+0x11] ;  /* 0x0000112c027a7981 */ /* 0x000f64000c1e1100 */
[----:B-----5:R-:W-:-:S05]  /*3820*/  PRMT R12, R122, 0x8880, RZ ;  /* 0x000088807a0c7816 */ /* 0x020fca00000000ff */
[----:B------:R-:W-:-:S07]  /*3830*/  IMAD R11, R12, R113, RZ ;  /* 0x000000710c0b7224 */ /* 0x000fce00078e02ff */
.L_x_54:
[----:B------:R-:W-:Y:S05]  /*3840*/  BSYNC B1 ;  /* 0x0000000000017941 */ /* 0x000fea0003800000 */
.L_x_53:
        /* <DEDUP_REMOVED lines=13> */
.L_x_56:
[----:B------:R-:W-:Y:S05]  /*3920*/  BSYNC B1 ;  /* 0x0000000000017941 */ /* 0x000fea0003800000 */
.L_x_55:
[----:B--2---:R-:W-:Y:S01]  /*3930*/  @!P1 IMAD R13, R98, R112, R11 ;  /* 0x00000070620d9224 */ /* 0x004fe200078e020b */
[----:B------:R-:W-:Y:S04]  /*3940*/  BSSY B1, `(.L_x_57) ;  /* 0x0000006000017945 */ /* 0x000fe80003800000 */
[----:B------:R2:W-:Y:S01]  /*3950*/  @!P1 STG.E.U8 desc[UR44][R6.64+0x10], R13 ;  /* 0x0000100d06009986 */ /* 0x0005e2000c10112c */
[----:B------:R-:W-:Y:S05]  /*3960*/  @P0 BRA `(.L_x_58) ;  /* 0x00000000000c0947 */ /* 0x000fea0003800000 */
[----:B------:R-:W5:Y:S02]  /*3970*/  LDG.E.U8 R122, desc[UR44][R8.64+0x11] ;  /* 0x0000112c087a7981 */ /* 0x000f64000c1e1100 */
[----:B-----5:R-:W-:-:S05]  /*3980*/  PRMT R12, R122, 0x8880, RZ ;  /* 0x000088807a0c7816 */ /* 0x020fca00000000ff */
[----:B------:R-:W-:-:S07]  /*3990*/  IMAD R11, R12, R113, RZ ;  /* 0x000000710c0b7224 */ /* 0x000fce00078e02ff */
.L_x_58:
[----:B------:R-:W-:Y:S05]  /*39a0*/  BSYNC B1 ;  /* 0x0000000000017941 */ /* 0x000fea0003800000 */
.L_x_57:
[----:B------:R-:W-:Y:S01]  /*39b0*/  @!P0 IMAD R99, R99, R112, R11 ;  /* 0x0000007063638224 */ /* 0x000fe200078e020b */
[----:B------:R-:W-:Y:S04]  /*39c0*/  BSSY B1, `(.L_x_59) ;  /* 0x0000006000017945 */ /* 0x000fe80003800000 */
[----:B------:R0:W-:Y:S01]  /*39d0*/  @!P0 STG.E.U8 desc[UR44][R6.64+0x11], R99 ;  /* 0x0000116306008986 */ /* 0x0001e2000c10112c */
[----:B------:R-:W-:Y:S05]  /*39e0*/  @P5 BRA `(.L_x_60) ;  /* 0x00000000000c5947 */ /* 0x000fea0003800000 */
[----:B------:R-:W5:Y:S02]  /*39f0*/  LDG.E.U8 R122, desc[UR44][R2.64+0x18] ;  /* 0x0000182c027a7981 */ /* 0x000f64000c1e1100 */
[----:B-----5:R-:W-:-:S05]  /*3a00*/  PRMT R12, R122, 0x8880, RZ ;  /* 0x000088807a0c7816 */ /* 0x020fca00000000ff */
[----:B------:R-:W-:-:S07]  /*3a10*/  IMAD R11, R12, R113, RZ ;  /* 0x000000710c0b7224 */ /* 0x000fce00078e02ff */
.L_x_60:
[----:B------:R-:W-:Y:S05]  /*3a20*/  BSYNC B1 ;  /* 0x0000000000017941 */ /* 0x000fea0003800000 */
.L_x_59:
[----:B--2---:R-:W-:Y:S01]  /*3a30*/  @!P5 IMAD R13, R100, R112, R11 ;  /* 0x00000070640dd224 */ /* 0x004fe200078e020b */
[----:B------:R-:W-:Y:S04]  /*3a40*/  BSSY B1, `(.L_x_61) ;  /* 0x0000006000017945 */ /* 0x000fe80003800000 */
[----:B------:R2:W-:Y:S01]  /*3a50*/  @!P5 STG.E.U8 desc[UR44][R4.64+0x18], R13 ;  /* 0x0000180d0400d986 */ /* 0x0005e2000c10112c */
[----:B------:R-:W-:Y:S05]  /*3a60*/  @P4 BRA `(.L_x_62) ;  /* 0x00000000000c4947 */ /* 0x000fea0003800000 */
[----:B------:R-:W5:Y:S02]  /*3a70*/  LDG.E.U8 R122, desc[UR44][R2.64+0x19] ;  /* 0x0000192c027a7981 */ /* 0x000f64000c1e1100 */
[----:B-----5:R-:W-:-:S05]  /*3a80*/  PRMT R12, R122, 0x8880, RZ ;  /* 0x000088807a0c7816 */ /* 0x020fca00000000ff */
[----:B------:R-:W-:-:S07]  /*3a90*/  IMAD R11, R12, R113, RZ ;  /* 0x000000710c0b7224 */ /* 0x000fce00078e02ff */
.L_x_62:
[----:B------:R-:W-:Y:S05]  /*3aa0*/  BSYNC B1 ;  /* 0x0000000000017941 */ /* 0x000fea0003800000 */
.L_x_61:
        /* <DEDUP_REMOVED lines=13> */
.L_x_64:
[----:B------:R-:W-:Y:S05]  /*3b80*/  BSYNC B1 ;  /* 0x0000000000017941 */ /* 0x000fea0003800000 */
.L_x_63:
[----:B--2---:R-:W-:Y:S01]  /*3b90*/  @!P3 IMAD R13, R102, R112, R11 ;  /* 0x00000070660db224 */ /* 0x004fe200078e020b */
[----:B------:R-:W-:Y:S04]  /*3ba0*/  BSSY B1, `(.L_x_65) ;  /* 0x0000006000017945 */ /* 0x000fe80003800000 */
[----:B------:R2:W-:Y:S01]  /*3bb0*/  @!P3 STG.E.U8 desc[UR44][R6.64+0x18], R13 ;  /* 0x0000180d0600b986 */ /* 0x0005e2000c10112c */
[----:B------:R-:W-:Y:S05]  /*3bc0*/  @P2 BRA `(.L_x_66) ;  /* 0x00000000000c2947 */ /* 0x000fea0003800000 */
[----:B------:R-:W5:Y:S02]  /*3bd0*/  LDG.E.U8 R122, desc[UR44][R8.64+0x19] ;  /* 0x0000192c087a7981 */ /* 0x000f64000c1e1100 */
[----:B-----5:R-:W-:-:S05]  /*3be0*/  PRMT R12, R122, 0x8880, RZ ;  /* 0x000088807a0c7816 */ /* 0x020fca00000000ff */
[----:B------:R-:W-:-:S07]  /*3bf0*/  IMAD R11, R12, R113, RZ ;  /* 0x000000710c0b7224 */ /* 0x000fce00078e02ff */
.L_x_66:
[----:B------:R-:W-:Y:S05]  /*3c00*/  BSYNC B1 ;  /* 0x0000000000017941 */ /* 0x000fea0003800000 */
.L_x_65:
[----:B------:R-:W-:Y:S01]  /*3c10*/  @!P2 IMAD R103, R103, R112, R11 ;  /* 0x000000706767a224 */ /* 0x000fe200078e020b */
[----:B------:R-:W-:Y:S04]  /*3c20*/  BSSY B1, `(.L_x_67) ;  /* 0x0000006000017945 */ /* 0x000fe80003800000 */
[----:B------:R0:W-:Y:S01]  /*3c30*/  @!P2 STG.E.U8 desc[UR44][R6.64+0x19], R103 ;  /* 0x000019670600a986 */ /* 0x0001e2000c10112c */
[----:B------:R-:W-:Y:S05]  /*3c40*/  @P5 BRA `(.L_x_68) ;  /* 0x00000000000c5947 */ /* 0x000fea0003800000 */
[----:B------:R-:W5:Y:S02]  /*3c50*/  LDG.E.U8 R122, desc[UR44][R2.64+0x20] ;  /* 0x0000202c027a7981 */ /* 0x000f64000c1e1100 */
[----:B-----5:R-:W-:-:S05]  /*3c60*/  PRMT R12, R122, 0x8880, RZ ;  /* 0x000088807a0c7816 */ /* 0x020fca00000000ff */
[----:B------:R-:W-:-:S07]  /*3c70*/  IMAD R11, R12, R113, RZ ;  /* 0x000000710c0b7224 */ /* 0x000fce00078e02ff */
.L_x_68:
[----:B------:R-:W-:Y:S05]  /*3c80*/  BSYNC B1 ;  /* 0x0000000000017941 */ /* 0x000fea0003800000 */
.L_x_67:
[----:B--2---:R-:W-:Y:S01]  /*3c90*/  @!P5 IMAD R13, R88, R112, R11 ;  /* 0x00000070580dd224 */ /* 0x004fe200078e020b */
[----:B------:R-:W-:Y:S04]  /*3ca0*/  BSSY B1, `(.L_x_69) ;  /* 0x0000006000017945 */ /* 0x000fe80003800000 */
[----:B------:R2:W-:Y:S01]  /*3cb0*/  @!P5 STG.E.U8 desc[UR44][R4.64+0x20], R13 ;  /* 0x0000200d0400d986 */ /* 0x0005e2000c10112c */
[----:B------:R-:W-:Y:S05]  /*3cc0*/  @P4 BRA `(.L_x_70) ;  /* 0x00000000000c4947 */ /* 0x000fea0003800000 */
[----:B------:R-:W5:Y:S02]  /*3cd0*/  LDG.E.U8 R122, desc[UR44][R2.64+0x21] ;  /* 0x0000212c027a7981 */ /* 0x000f64000c1e1100 */
[----:B-----5:R-:W-:-:S05]  /*3ce0*/  PRMT R12, R122, 0x8880, RZ ;  /* 0x000088807a0c7816 */ /* 0x020fca00000000ff */
[----:B------:R-:W-:-:S07]  /*3cf0*/  IMAD R11, R12, R113, RZ ;  /* 0x000000710c0b7224 */ /* 0x000fce00078e02ff */
.L_x_70:
[----:B------:R-:W-:Y:S05]  /*3d00*/  BSYNC B1 ;  /* 0x0000000000017941 */ /* 0x000fea0003800000 */
.L_x_69:
        /* <DEDUP_REMOVED lines=13> */
.L_x_72:
[----:B------:R-:W-:Y:S05]  /*3de0*/  BSYNC B1 ;  /* 0x0000000000017941 */ /* 0x000fea0003800000 */
.L_x_71:
[----:B--2---:R-:W-:Y:S01]  /*3df0*/  @!P1 IMAD R13, R90, R112, R11 ;  /* 0x000000705a0d9224 */ /* 0x004fe200078e020b */
[----:B------:R-:W-:Y:S04]  /*3e00*/  BSSY B1, `(.L_x_73) ;  /* 0x0000006000017945 */ /* 0x000fe80003800000 */
[----:B------:R2:W-:Y:S01]  /*3e10*/  @!P1 STG.E.U8 desc[UR44][R6.64+0x20], R13 ;  /* 0x0000200d06009986 */ /* 0x0005e2000c10112c */
[----:B------:R-:W-:Y:S05]  /*3e20*/  @P0 BRA `(.L_x_74) ;  /* 0x00000000000c0947 */ /* 0x000fea0003800000 */
[----:B------:R-:W5:Y:S02]  /*3e30*/  LDG.E.U8 R122, desc[UR44][R8.64+0x21] ;  /* 0x0000212c087a7981 */ /* 0x000f64000c1e1100 */
[----:B-----5:R-:W-:-:S05]  /*3e40*/  PRMT R12, R122, 0x8880, RZ ;  /* 0x000088807a0c7816 */ /* 0x020fca00000000ff */
[----:B------:R-:W-:-:S07]  /*3e50*/  IMAD R11, R12, R113, RZ ;  /* 0x000000710c0b7224 */ /* 0x000fce00078e02ff */
.L_x_74:
[----:B------:R-:W-:Y:S05]  /*3e60*/  BSYNC B1 ;  /* 0x0000000000017941 */ /* 0x000fea0003800000 */
.L_x_73:
[----:B------:R-:W-:Y:S01]  /*3e70*/  @!P0 IMAD R91, R91, R112, R11 ;  /* 0x000000705b5b8224 */ /* 0x000fe200078e020b */
[----:B------:R-:W-:Y:S04]  /*3e80*/  BSSY B1, `(.L_x_75) ;  /* 0x0000006000017945 */ /* 0x000fe80003800000 */
[----:B------:R0:W-:Y:S01]  /*3e90*/  @!P0 STG.E.U8 desc[UR44][R6.64+0x21], R91 ;  /* 0x0000215b06008986 */ /* 0x0001e2000c10112c */
[----:B------:R-:W-:Y:S05]  /*3ea0*/  @P5 BRA `(.L_x_76) ;  /* 0x00000000000c5947 */ /* 0x000fea0003800000 */
[----:B------:R-:W5:Y:S02]  /*3eb0*/  LDG.E.U8 R122, desc[UR44][R2.64+0x28] ;  /* 0x0000282c027a7981 */ /* 0x000f64000c1e1100 */
[----:B-----5:R-:W-:-:S05]  /*3ec0*/  PRMT R12, R122, 0x8880, RZ ;  /* 0x000088807a0c7816 */ /* 0x020fca00000000ff */
[----:B------:R-:W-:-:S07]  /*3ed0*/  IMAD R11, R12, R113, RZ ;  /* 0x000000710c0b7224 */ /* 0x000fce00078e02ff */
.L_x_76:
[----:B------:R-:W-:Y:S05]  /*3ee0*/  BSYNC B1 ;  /* 0x0000000000017941 */ /* 0x000fea0003800000 */
.L_x_75:
[----:B--2---:R-:W-:Y:S01]  /*3ef0*/  @!P5 IMAD R13, R92, R112, R11 ;  /* 0x000000705c0dd224 */ /* 0x004fe200078e020b */
[----:B------:R-:W-:Y:S04]  /*3f00*/  BSSY B1, `(.L_x_77) ;  /* 0x0000006000017945 */ /* 0x000fe80003800000 */
[----:B------:R2:W-:Y:S01]  /*3f10*/  @!P5 STG.E.U8 desc[UR44][R4.64+0x28], R13 ;  /* 0x0000280d0400d986 */ /* 0x0005e2000c10112c */
[----:B------:R-:W-:Y:S05]  /*3f20*/  @P4 BRA `(.L_x_78) ;  /* 0x00000000000c4947 */ /* 0x000fea0003800000 */
[----:B------:R-:W5:Y:S02]  /*3f30*/  LDG.E.U8 R122, desc[UR44][R2.64+0x29] ;  /* 0x0000292c027a7981 */ /* 0x000f64000c1e1100 */
[----:B-----5:R-:W-:-:S05]  /*3f40*/  PRMT R12, R122, 0x8880, RZ ;  /* 0x000088807a0c7816 */ /* 0x020fca00000000ff */
[----:B------:R-:W-:-:S07]  /*3f50*/  IMAD R11, R12, R113, RZ ;  /* 0x000000710c0b7224 */ /* 0x000fce00078e02ff */
.L_x_78:
[----:B------:R-:W-:Y:S05]  /*3f60*/  BSYNC B1 ;  /* 0x0000000000017941 */ /* 0x000fea0003800000 */
.L_x_77:
        /* <DEDUP_REMOVED lines=13> */
.L_x_80:
[----:B------:R-:W-:Y:S05]  /*4040*/  BSYNC B1 ;  /* 0x0000000000017941 */ /* 0x000fea0003800000 */
.L_x_79:
[----:B--2---:R-:W-:Y:S01]  /*4050*/  @!P3 IMAD R13, R94, R112, R11 ;  /* 0x000000705e0db224 */ /* 0x004fe200078e020b */
[----:B------:R-:W-:Y:S04]  /*4060*/  BSSY B1, `(.L_x_81) ;  /* 0x0000006000017945 */ /* 0x000fe80003800000 */
[----:B------:R2:W-:Y:S01]  /*4070*/  @!P3 STG.E.U8 desc[UR44][R6.64+0x28], R13 ;  /* 0x0000280d0600b986 */ /* 0x0005e2000c10112c */
[----:B------:R-:W-:Y:S05]  /*4080*/  @P2 BRA `(.L_x_82) ;  /* 0x00000000000c2947 */ /* 0x000fea0003800000 */
[----:B------:R-:W5:Y:S02]  /*4090*/  LDG.E.U8 R122, desc[UR44][R8.64+0x29] ;  /* 0x0000292c087a7981 */ /* 0x000f64000c1e1100 */
[----:B-----5:R-:W-:-:S05]  /*40a0*/  PRMT R12, R122, 0x8880, RZ ;  /* 0x000088807a0c7816 */ /* 0x020fca00000000ff */
[----:B------:R-:W-:-:S07]  /*40b0*/  IMAD R11, R12, R113, RZ ;  /* 0x000000710c0b7224 */ /* 0x000fce00078e02ff */
.L_x_82:
[----:B------:R-:W-:Y:S05]  /*40c0*/  BSYNC B1 ;  /* 0x0000000000017941 */ /* 0x000fea0003800000 */
.L_x_81:
[----:B------:R-:W-:Y:S01]  /*40d0*/  @!P2 IMAD R95, R95, R112, R11 ;  /* 0x000000705f5fa224 */ /* 0x000fe200078e020b */
[----:B------:R-:W-:Y:S04]  /*40e0*/  BSSY B1, `(.L_x_83) ;  /* 0x0000006000017945 */ /* 0x000fe80003800000 */
[----:B------:R0:W-:Y:S01]  /*40f0*/  @!P2 STG.E.U8 desc[UR44][R6.64+0x29], R95 ;  /* 0x0000295f0600a986 */ /* 0x0001e2000c10112c */
[----:B------:R-:W-:Y:S05]  /*4100*/  @P5 BRA `(.L_x_84) ;  /* 0x00000000000c5947 */ /* 0x000fea0003800000 */
[----:B------:R-:W5:Y:S02]  /*4110*/  LDG.E.U8 R122, desc[UR44][R2.64+0x30] ;  /* 0x0000302c027a7981 */ /* 0x000f64000c1e1100 */
[----:B-----5:R-:W-:-:S05]  /*4120*/  PRMT R12, R122, 0x8880, RZ ;  /* 0x000088807a0c7816 */ /* 0x020fca00000000ff */
[----:B------:R-:W-:-:S07]  /*4130*/  IMAD R11, R12, R113, RZ ;  /* 0x000000710c0b7224 */ /* 0x000fce00078e02ff */
.L_x_84:
[----:B------:R-:W-:Y:S05]  /*4140*/  BSYNC B1 ;  /* 0x0000000000017941 */ /* 0x000fea0003800000 */
.L_x_83:
[----:B--2---:R-:W-:Y:S01]  /*4150*/  @!P5 IMAD R13, R80, R112, R11 ;  /* 0x00000070500dd224 */ /* 0x004fe200078e020b */
[----:B------:R-:W-:Y:S04]  /*4160*/  BSSY B1, `(.L_x_85) ;  /* 0x0000006000017945 */ /* 0x000fe80003800000 */
[----:B------:R2:W-:Y:S01]  /*4170*/  @!P5 STG.E.U8 desc[UR44][R4.64+0x30], R13 ;  /* 0x0000300d0400d986 */ /* 0x0005e2000c10112c */
[----:B------:R-:W-:Y:S05]  /*4180*/  @P4 BRA `(.L_x_86) ;  /* 0x00000000000c4947 */ /* 0x000fea0003800000 */
[----:B------:R-:W5:Y:S02]  /*4190*/  LDG.E.U8 R122, desc[UR44][R2.64+0x31] ;  /* 0x0000312c027a7981 */ /* 0x000f64000c1e1100 */
[----:B-----5:R-:W-:-:S05]  /*41a0*/  PRMT R12, R122, 0x8880, RZ ;  /* 0x000088807a0c7816 */ /* 0x020fca00000000ff */
[----:B------:R-:W-:-:S07]  /*41b0*/  IMAD R11, R12, R113, RZ ;  /* 0x000000710c0b7224 */ /* 0x000fce00078e02ff */
.L_x_86:
[----:B------:R-:W-:Y:S05]  /*41c0*/  BSYNC B1 ;  /* 0x0000000000017941 */ /* 0x000fea0003800000 */
.L_x_85:
        /* <DEDUP_REMOVED lines=13> */
.L_x_88:
[----:B------:R-:W-:Y:S05]  /*42a0*/  BSYNC B1 ;  /* 0x0000000000017941 */ /* 0x000fea0003800000 */
.L_x_87:
[----:B--2---:R-:W-:Y:S01]  /*42b0*/  @!P1 IMAD R13, R82, R112, R11 ;  /* 0x00000070520d9224 */ /* 0x004fe200078e020b */
[----:B------:R-:W-:Y:S04]  /*42c0*/  BSSY B1, `(.L_x_89) ;  /* 0x0000006000017945 */ /* 0x000fe80003800000 */
[----:B------:R2:W-:Y:S01]  /*42d0*/  @!P1 STG.E.U8 desc[UR44][R6.64+0x30], R13 ;  /* 0x0000300d06009986 */ /* 0x0005e2000c10112c */
[----:B------:R-:W-:Y:S05]  /*42e0*/  @P0 BRA `(.L_x_90) ;  /* 0x00000000000c0947 */ /* 0x000fea0003800000 */
[----:B------:R-:W5:Y:S02]  /*42f0*/  LDG.E.U8 R122, desc[UR44][R8.64+0x31] ;  /* 0x0000312c087a7981 */ /* 0x000f64000c1e1100 */
[----:B-----5:R-:W-:-:S05]  /*4300*/  PRMT R12, R122, 0x8880, RZ ;  /* 0x000088807a0c7816 */ /* 0x020fca00000000ff */
[----:B------:R-:W-:-:S07]  /*4310*/  IMAD R11, R12, R113, RZ ;  /* 0x000000710c0b7224 */ /* 0x000fce00078e02ff */
.L_x_90:
[----:B------:R-:W-:Y:S05]  /*4320*/  BSYNC B1 ;  /* 0x0000000000017941 */ /* 0x000fea0003800000 */
.L_x_89:
[----:B------:R-:W-:Y:S01]  /*4330*/  @!P0 IMAD R83, R83, R112, R11 ;  /* 0x0000007053538224 */ /* 0x000fe200078e020b */
[----:B------:R-:W-:Y:S04]  /*4340*/  BSSY B1, `(.L_x_91) ;  /* 0x0000006000017945 */ /* 0x000fe80003800000 */
[----:B------:R0:W-:Y:S01]  /*4350*/  @!P0 STG.E.U8 desc[UR44][R6.64+0x31], R83 ;  /* 0x0000315306008986 */ /* 0x0001e2000c10112c */
[----:B------:R-:W-:Y:S05]  /*4360*/  @P5 BRA `(.L_x_92) ;  /* 0x00000000000c5947 */ /* 0x000fea0003800000 */
[----:B------:R-:W5:Y:S02]  /*4370*/  LDG.E.U8 R122, desc[UR44][R2.64+0x38] ;  /* 0x0000382c027a7981 */ /* 0x000f64000c1e1100 */
[----:B-----5:R-:W-:-:S05]  /*4380*/  PRMT R12, R122, 0x8880, RZ ;  /* 0x000088807a0c7816 */ /* 0x020fca00000000ff */
[----:B------:R-:W-:-:S07]  /*4390*/  IMAD R11, R12, R113, RZ ;  /* 0x000000710c0b7224 */ /* 0x000fce00078e02ff */
.L_x_92:
[----:B------:R-:W-:Y:S05]  /*43a0*/  BSYNC B1 ;  /* 0x0000000000017941 */ /* 0x000fea0003800000 */
.L_x_91:
[----:B--2---:R-:W-:Y:S01]  /*43b0*/  @!P5 IMAD R13, R84, R112, R11 ;  /* 0x00000070540dd224 */ /* 0x004fe200078e020b */
[----:B------:R-:W-:Y:S04]  /*43c0*/  BSSY B1, `(.L_x_93) ;  /* 0x0000006000017945 */ /* 0x000fe80003800000 */
[----:B------:R2:W-:Y:S01]  /*43d0*/  @!P5 STG.E.U8 desc[UR44][R4.64+0x38], R13 ;  /* 0x0000380d0400d986 */ /* 0x0005e2000c10112c */
[----:B------:R-:W-:Y:S05]  /*43e0*/  @P4 BRA `(.L_x_94) ;  /* 0x00000000000c4947 */ /* 0x000fea0003800000 */
[----:B------:R-:W5:Y:S02]  /*43f0*/  LDG.E.U8 R122, desc[UR44][R2.64+0x39] ;  /* 0x0000392c027a7981 */ /* 0x000f64000c1e1100 */
[----:B-----5:R-:W-:-:S05]  /*4400*/  PRMT R12, R122, 0x8880, RZ ;  /* 0x000088807a0c7816 */ /* 0x020fca00000000ff */
[----:B------:R-:W-:-:S07]  /*4410*/  IMAD R11, R12, R113, RZ ;  /* 0x000000710c0b7224 */ /* 0x000fce00078e02ff */
.L_x_94:
[----:B------:R-:W-:Y:S05]  /*4420*/  BSYNC B1 ;  /* 0x0000000000017941 */ /* 0x000fea0003800000 */
.L_x_93:
        /* <DEDUP_REMOVED lines=13> */
.L_x_96:
[----:B------:R-:W-:Y:S05]  /*4500*/  BSYNC B1 ;  /* 0x0000000000017941 */ /* 0x000fea0003800000 */
.L_x_95:
[----:B--2---:R-:W-:Y:S01]  /*4510*/  @!P3 IMAD R13, R86, R112, R11 ;  /* 0x00000070560db224 */ /* 0x004fe200078e020b */
[----:B------:R-:W-:Y:S04]  /*4520*/  BSSY B1, `(.L_x_97) ;  /* 0x0000006000017945 */ /* 0x000fe80003800000 */
[----:B------:R2:W-:Y:S01]  /*4530*/  @!P3 STG.E.U8 desc[UR44][R6.64+0x38], R13 ;  /* 0x0000380d0600b986 */ /* 0x0005e2000c10112c */
[----:B------:R-:W-:Y:S05]  /*4540*/  @P2 BRA `(.L_x_98) ;  /* 0x00000000000c2947 */ /* 0x000fea0003800000 */
[----:B------:R-:W5:Y:S02]  /*4550*/  LDG.E.U8 R122, desc[UR44][R8.64+0x39] ;  /* 0x0000392c087a7981 */ /* 0x000f64000c1e1100 */
[----:B-----5:R-:W-:-:S05]  /*4560*/  PRMT R12, R122, 0x8880, RZ ;  /* 0x000088807a0c7816 */ /* 0x020fca00000000ff */
[----:B------:R-:W-:-:S07]  /*4570*/  IMAD R11, R12, R113, RZ ;  /* 0x000000710c0b7224 */ /* 0x000fce00078e02ff */
.L_x_98:
[----:B------:R-:W-:Y:S05]  /*4580*/  BSYNC B1 ;  /* 0x0000000000017941 */ /* 0x000fea0003800000 */
.L_x_97:
[----:B------:R-:W-:Y:S01]  /*4590*/  @!P2 IMAD R87, R87, R112, R11 ;  /* 0x000000705757a224 */ /* 0x000fe200078e020b */
[----:B------:R-:W-:Y:S04]  /*45a0*/  BSSY B1, `(.L_x_99) ;  /* 0x0000006000017945 */ /* 0x000fe80003800000 */
[----:B------:R0:W-:Y:S01]  /*45b0*/  @!P2 STG.E.U8 desc[UR44][R6.64+0x39], R87 ;  /* 0x000039570600a986 */ /* 0x0001e2000c10112c */
[----:B------:R-:W-:Y:S05]  /*45c0*/  @P5 BRA `(.L_x_100) ;  /* 0x00000000000c5947 */ /* 0x000fea0003800000 */
[----:B------:R-:W5:Y:S02]  /*45d0*/  LDG.E.U8 R122, desc[UR44][R2.64+0x40] ;  /* 0x0000402c027a7981 */ /* 0x000f64000c1e1100 */
[----:B-----5:R-:W-:-:S05]  /*45e0*/  PRMT R12, R122, 0x8880, RZ ;  /* 0x000088807a0c7816 */ /* 0x020fca00000000ff */
[----:B------:R-:W-:-:S07]  /*45f0*/  IMAD R11, R12, R113, RZ ;  /* 0x000000710c0b7224 */ /* 0x000fce00078e02ff */
.L_x_100:
[----:B------:R-:W-:Y:S05]  /*4600*/  BSYNC B1 ;  /* 0x0000000000017941 */ /* 0x000fea0003800000 */
.L_x_99:
[----:B--2---:R-:W-:Y:S01]  /*4610*/  @!P5 IMAD R13, R72, R112, R11 ;  /* 0x00000070480dd224 */ /* 0x004fe200078e020b */
[----:B------:R-:W-:Y:S04]  /*4620*/  BSSY B1, `(.L_x_101) ;  /* 0x0000006000017945 */ /* 0x000fe80003800000 */
[----:B------:R2:W-:Y:S01]  /*4630*/  @!P5 STG.E.U8 desc[UR44][R4.64+0x40], R13 ;  /* 0x0000400d0400d986 */ /* 0x0005e2000c10112c */
[----:B------:R-:W-:Y:S05]  /*4640*/  @P4 BRA `(.L_x_102) ;  /* 0x00000000000c4947 */ /* 0x000fea0003800000 */
[----:B------:R-:W5:Y:S02]  /*4650*/  LDG.E.U8 R122, desc[UR44][R2.64+0x41] ;  /* 0x0000412c027a7981 */ /* 0x000f64000c1e1100 */
[----:B-----5:R-:W-:-:S05]  /*4660*/  PRMT R12, R122, 0x8880, RZ ;  /* 0x000088807a0c7816 */ /* 0x020fca00000000ff */
[----:B------:R-:W-:-:S07]  /*4670*/  IMAD R11, R12, R113, RZ ;  /* 0x000000710c0b7224 */ /* 0x000fce00078e02ff */
.L_x_102:
[----:B------:R-:W-:Y:S05]  /*4680*/  BSYNC B1 ;  /* 0x0000000000017941 */ /* 0x000fea0003800000 */
.L_x_101:
        /* <DEDUP_REMOVED lines=13> */
.L_x_104:
[----:B------:R-:W-:Y:S05]  /*4760*/  BSYNC B1 ;  /* 0x0000000000017941 */ /* 0x000fea0003800000 */
.L_x_103:
[----:B--2---:R-:W-:Y:S01]  /*4770*/  @!P1 IMAD R13, R74, R112, R11 ;  /* 0x000000704a0d9224 */ /* 0x004fe200078e020b */
[----:B------:R-:W-:Y:S04]  /*4780*/  BSSY B1, `(.L_x_105) ;  /* 0x0000006000017945 */ /* 0x000fe80003800000 */
[----:B------:R2:W-:Y:S01]  /*4790*/  @!P1 STG.E.U8 desc[UR44][R6.64+0x40], R13 ;  /* 0x0000400d06009986 */ /* 0x0005e2000c10112c */
[----:B------:R-:W-:Y:S05]  /*47a0*/  @P0 BRA `(.L_x_106) ;  /* 0x00000000000c0947 */ /* 0x000fea0003800000 */
[----:B------:R-:W5:Y:S02]  /*47b0*/  LDG.E.U8 R122, desc[UR44][R8.64+0x41] ;  /* 0x0000412c087a7981 */ /* 0x000f64000c1e1100 */
[----:B-----5:R-:W-:-:S05]  /*47c0*/  PRMT R12, R122, 0x8880, RZ ;  /* 0x000088807a0c7816 */ /* 0x020fca00000000ff */
[----:B------:R-:W-:-:S07]  /*47d0*/  IMAD R11, R12, R113, RZ ;  /* 0x000000710c0b7224 */ /* 0x000fce00078e02ff */
.L_x_106:
[----:B------:R-:W-:Y:S05]  /*47e0*/  BSYNC B1 ;  /* 0x0000000000017941 */ /* 0x000fea0003800000 */
.L_x_105:
[----:B------:R-:W-:Y:S01]  /*47f0*/  @!P0 IMAD R75, R75, R112, R11 ;  /* 0x000000704b4b8224 */ /* 0x000fe200078e020b */
[----:B------:R-:W-:Y:S04]  /*4800*/  BSSY B1, `(.L_x_107) ;  /* 0x0000006000017945 */ /* 0x000fe80003800000 */
[----:B------:R0:W-:Y:S01]  /*4810*/  @!P0 STG.E.U8 desc[UR44][R6.64+0x41], R75 ;  /* 0x0000414b06008986 */ /* 0x0001e2000c10112c */
[----:B------:R-:W-:Y:S05]  /*4820*/  @P5 BRA `(.L_x_108) ;  /* 0x00000000000c5947 */ /* 0x000fea0003800000 */
[----:B------:R-:W5:Y:S02]  /*4830*/  LDG.E.U8 R122, desc[UR44][R2.64+0x48] ;  /* 0x0000482c027a7981 */ /* 0x000f64000c1e1100 */
[----:B-----5:R-:W-:-:S05]  /*4840*/  PRMT R12, R122, 0x8880, RZ ;  /* 0x000088807a0c7816 */ /* 0x020fca00000000ff */
[----:B------:R-:W-:-:S07]  /*4850*/  IMAD R11, R12, R113, RZ ;  /* 0x000000710c0b7224 */ /* 0x000fce00078e02ff */
.L_x_108:
[----:B------:R-:W-:Y:S05]  /*4860*/  BSYNC B1 ;  /* 0x0000000000017941 */ /* 0x000fea0003800000 */
.L_x_107:
[----:B--2---:R-:W-:Y:S01]  /*4870*/  @!P5 IMAD R13, R76, R112, R11 ;  /* 0x000000704c0dd224 */ /* 0x004fe200078e020b */
[----:B------:R-:W-:Y:S04]  /*4880*/  BSSY B1, `(.L_x_109) ;  /* 0x0000006000017945 */ /* 0x000fe80003800000 */
[----:B------:R2:W-:Y:S01]  /*4890*/  @!P5 STG.E.U8 desc[UR44][R4.64+0x48], R13 ;  /* 0x0000480d0400d986 */ /* 0x0005e2000c10112c */
[----:B------:R-:W-:Y:S05]  /*48a0*/  @P4 BRA `(.L_x_110) ;  /* 0x00000000000c4947 */ /* 0x000fea0003800000 */
[----:B------:R-:W5:Y:S02]  /*48b0*/  LDG.E.U8 R122, desc[UR44][R2.64+0x49] ;  /* 0x0000492c027a7981 */ /* 0x000f64000c1e1100 */
[----:B-----5:R-:W-:-:S05]  /*48c0*/  PRMT R12, R122, 0x8880, RZ ;  /* 0x000088807a0c7816 */ /* 0x020fca00000000ff */
[----:B------:R-:W-:-:S07]  /*48d0*/  IMAD R11, R12, R113, RZ ;  /* 0x000000710c0b7224 */ /* 0x000fce00078e02ff */
.L_x_110:
[----:B------:R-:W-:Y:S05]  /*48e0*/  BSYNC B1 ;  /* 0x0000000000017941 */ /* 0x000fea0003800000 */
.L_x_109:
        /* <DEDUP_REMOVED lines=13> */
.L_x_112:
[----:B------:R-:W-:Y:S05]  /*49c0*/  BSYNC B1 ;  /* 0x0000000000017941 */ /* 0x000fea0003800000 */
.L_x_111:
[----:B--2---:R-:W-:Y:S01]  /*49d0*/  @!P3 IMAD R13, R78, R112, R11 ;  /* 0x000000704e0db224 */ /* 0x004fe200078e020b */
[----:B------:R-:W-:Y:S04]  /*49e0*/  BSSY B1, `(.L_x_113) ;  /* 0x0000006000017945 */ /* 0x000fe80003800000 */
[----:B------:R2:W-:Y:S01]  /*49f0*/  @!P3 STG.E.U8 desc[UR44][R6.64+0x48], R13 ;  /* 0x0000480d0600b986 */ /* 0x0005e2000c10112c */
[----:B------:R-:W-:Y:S05]  /*4a00*/  @P2 BRA `(.L_x_114) ;  /* 0x00000000000c2947 */ /* 0x000fea0003800000 */
[----:B------:R-:W5:Y:S02]  /*4a10*/  LDG.E.U8 R122, desc[UR44][R8.64+0x49] ;  /* 0x0000492c087a7981 */ /* 0x000f64000c1e1100 */
[----:B-----5:R-:W-:-:S05]  /*4a20*/  PRMT R12, R122, 0x8880, RZ ;  /* 0x000088807a0c7816 */ /* 0x020fca00000000ff */
[----:B------:R-:W-:-:S07]  /*4a30*/  IMAD R11, R12, R113, RZ ;  /* 0x000000710c0b7224 */ /* 0x000fce00078e02ff */
.L_x_114:
[----:B------:R-:W-:Y:S05]  /*4a40*/  BSYNC B1 ;  /* 0x0000000000017941 */ /* 0x000fea0003800000 */
.L_x_113:
[----:B------:R-:W-:Y:S01]  /*4a50*/  @!P2 IMAD R79, R79, R112, R11 ;  /* 0x000000704f4fa224 */ /* 0x000fe200078e020b */
[----:B------:R-:W-:Y:S04]  /*4a60*/  BSSY B1, `(.L_x_115) ;  /* 0x0000006000017945 */ /* 0x000fe80003800000 */
[----:B------:R0:W-:Y:S01]  /*4a70*/  @!P2 STG.E.U8 desc[UR44][R6.64+0x49], R79 ;  /* 0x0000494f0600a986 */ /* 0x0001e2000c10112c */
[----:B------:R-:W-:Y:S05]  /*4a80*/  @P5 BRA `(.L_x_116) ;  /* 0x00000000000c5947 */ /* 0x000fea0003800000 */
[----:B------:R-:W5:Y:S02]  /*4a90*/  LDG.E.U8 R122, desc[UR44][R2.64+0x50] ;  /* 0x0000502c027a7981 */ /* 0x000f64000c1e1100 */
[----:B-----5:R-:W-:-:S05]  /*4aa0*/  PRMT R12, R122, 0x8880, RZ ;  /* 0x000088807a0c7816 */ /* 0x020fca00000000ff */
[----:B------:R-:W-:-:S07]  /*4ab0*/  IMAD R11, R12, R113, RZ ;  /* 0x000000710c0b7224 */ /* 0x000fce00078e02ff */
.L_x_116:
[----:B------:R-:W-:Y:S05]  /*4ac0*/  BSYNC B1 ;  /* 0x0000000000017941 */ /* 0x000fea0003800000 */
.L_x_115:
[----:B--2---:R-:W-:Y:S01]  /*4ad0*/  @!P5 IMAD R13, R64, R112, R11 ;  /* 0x00000070400dd224 */ /* 0x004fe200078e020b */
[----:B------:R-:W-:Y:S04]  /*4ae0*/  BSSY B1, `(.L_x_117) ;  /* 0x0000006000017945 */ /* 0x000fe80003800000 */
[----:B------:R2:W-:Y:S01]  /*4af0*/  @!P5 STG.E.U8 desc[UR44][R4.64+0x50], R13 ;  /* 0x0000500d0400d986 */ /* 0x0005e2000c10112c */
[----:B------:R-:W-:Y:S05]  /*4b00*/  @P4 BRA `(.L_x_118) ;  /* 0x00000000000c4947 */ /* 0x000fea0003800000 */
[----:B------:R-:W5:Y:S02]  /*4b10*/  LDG.E.U8 R122, desc[UR44][R2.64+0x51] ;  /* 0x0000512c027a7981 */ /* 0x000f64000c1e1100 */
[----:B-----5:R-:W-:-:S05]  /*4b20*/  PRMT R12, R122, 0x8880, RZ ;  /* 0x000088807a0c7816 */ /* 0x020fca00000000ff */
[----:B------:R-:W-:-:S07]  /*4b30*/  IMAD R11, R12, R113, RZ ;  /* 0x000000710c0b7224 */ /* 0x000fce00078e02ff */
.L_x_118:
[----:B------:R-:W-:Y:S05]  /*4b40*/  BSYNC B1 ;  /* 0x0000000000017941 */ /* 0x000fea0003800000 */
.L_x_117:
        /* <DEDUP_REMOVED lines=13> */
.L_x_120:
[----:B------:R-:W-:Y:S05]  /*4c20*/  BSYNC B1 ;  /* 0x0000000000017941 */ /* 0x000fea0003800000 */
.L_x_119:
[----:B--2---:R-:W-:Y:S01]  /*4c30*/  @!P1 IMAD R13, R66, R112, R11 ;  /* 0x00000070420d9224 */ /* 0x004fe200078e020b */
[----:B------:R-:W-:Y:S04]  /*4c40*/  BSSY B1, `(.L_x_121) ;  /* 0x0000006000017945 */ /* 0x000fe80003800000 */
[----:B------:R2:W-:Y:S01]  /*4c50*/  @!P1 STG.E.U8 desc[UR44][R6.64+0x50], R13 ;  /* 0x0000500d06009986 */ /* 0x0005e2000c10112c */
[----:B------:R-:W-:Y:S05]  /*4c60*/  @P0 BRA `(.L_x_122) ;  /* 0x00000000000c0947 */ /* 0x000fea0003800000 */
[----:B------:R-:W5:Y:S02]  /*4c70*/  LDG.E.U8 R122, desc[UR44][R8.64+0x51] ;  /* 0x0000512c087a7981 */ /* 0x000f64000c1e1100 */
[----:B-----5:R-:W-:-:S05]  /*4c80*/  PRMT R12, R122, 0x8880, RZ ;  /* 0x000088807a0c7816 */ /* 0x020fca00000000ff */
[----:B------:R-:W-:-:S07]  /*4c90*/  IMAD R11, R12, R113, RZ ;  /* 0x000000710c0b7224 */ /* 0x000fce00078e02ff */
.L_x_122:
[----:B------:R-:W-:Y:S05]  /*4ca0*/  BSYNC B1 ;  /* 0x0000000000017941 */ /* 0x000fea0003800000 */
.L_x_121:
[----:B------:R-:W-:Y:S01]  /*4cb0*/  @!P0 IMAD R67, R67, R112, R11 ;  /* 0x0000007043438224 */ /* 0x000fe200078e020b */
[----:B------:R-:W-:Y:S04]  /*4cc0*/  BSSY B1, `(.L_x_123) ;  /* 0x0000006000017945 */ /* 0x000fe80003800000 */
[----:B------:R0:W-:Y:S01]  /*4cd0*/  @!P0 STG.E.U8 desc[UR44][R6.64+0x51], R67 ;  /* 0x0000514306008986 */ /* 0x0001e2000c10112c */
[----:B------:R-:W-:Y:S05]  /*4ce0*/  @P5 BRA `(.L_x_124) ;  /* 0x00000000000c5947 */ /* 0x000fea0003800000 */
[----:B------:R-:W5:Y:S02]  /*4cf0*/  LDG.E.U8 R122, desc[UR44][R2.64+0x58] ;  /* 0x0000582c027a7981 */ /* 0x000f64000c1e1100 */
[----:B-----5:R-:W-:-:S05]  /*4d00*/  PRMT R12, R122, 0x8880, RZ ;  /* 0x000088807a0c7816 */ /* 0x020fca00000000ff */
[----:B------:R-:W-:-:S07]  /*4d10*/  IMAD R11, R12, R113, RZ ;  /* 0x000000710c0b7224 */ /* 0x000fce00078e02ff */
.L_x_124:
[----:B------:R-:W-:Y:S05]  /*4d20*/  BSYNC B1 ;  /* 0x0000000000017941 */ /* 0x000fea0003800000 */
.L_x_123:
[----:B--2---:R-:W-:Y:S01]  /*4d30*/  @!P5 IMAD R13, R68, R112, R11 ;  /* 0x00000070440dd224 */ /* 0x004fe200078e020b */
[----:B------:R-:W-:Y:S04]  /*4d40*/  BSSY B1, `(.L_x_125) ;  /* 0x0000006000017945 */ /* 0x000fe80003800000 */
[----:B------:R2:W-:Y:S01]  /*4d50*/  @!P5 STG.E.U8 desc[UR44][R4.64+0x58], R13 ;  /* 0x0000580d0400d986 */ /* 0x0005e2000c10112c */
[----:B------:R-:W-:Y:S05]  /*4d60*/  @P4 BRA `(.L_x_126) ;  /* 0x00000000000c4947 */ /* 0x000fea0003800000 */
[----:B------:R-:W5:Y:S02]  /*4d70*/  LDG.E.U8 R122, desc[UR44][R2.64+0x59] ;  /* 0x0000592c027a7981 */ /* 0x000f64000c1e1100 */
[----:B-----5:R-:W-:-:S05]  /*4d80*/  PRMT R12, R122, 0x8880, RZ ;  /* 0x000088807a0c7816 */ /* 0x020fca00000000ff */
[----:B------:R-:W-:-:S07]  /*4d90*/  IMAD R11, R12, R113, RZ ;  /* 0x000000710c0b7224 */ /* 0x000fce00078e02ff */
.L_x_126:
[----:B------:R-:W-:Y:S05]  /*4da0*/  BSYNC B1 ;  /* 0x0000000000017941 */ /* 0x000fea0003800000 */
.L_x_125:
        /* <DEDUP_REMOVED lines=13> */
.L_x_128:
[----:B------:R-:W-:Y:S05]  /*4e80*/  BSYNC B1 ;  /* 0x0000000000017941 */ /* 0x000fea0003800000 */
.L_x_127:
[----:B--2---:R-:W-:Y:S01]  /*4e90*/  @!P3 IMAD R13, R70, R112, R11 ;  /* 0x00000070460db224 */ /* 0x004fe200078e020b */
[----:B------:R-:W-:Y:S04]  /*4ea0*/  BSSY B1, `(.L_x_129) ;  /* 0x0000006000017945 */ /* 0x000fe80003800000 */
[----:B------:R2:W-:Y:S01]  /*4eb0*/  @!P3 STG.E.U8 desc[UR44][R6.64+0x58], R13 ;  /* 0x0000580d0600b986 */ /* 0x0005e2000c10112c */
[----:B------:R-:W-:Y:S05]  /*4ec0*/  @P2 BRA `(.L_x_130) ;  /* 0x00000000000c2947 */ /* 0x000fea0003800000 */
[----:B------:R-:W5:Y:S02]  /*4ed0*/  LDG.E.U8 R122, desc[UR44][R8.64+0x59] ;  /* 0x0000592c087a7981 */ /* 0x000f64000c1e1100 */
[----:B-----5:R-:W-:-:S05]  /*4ee0*/  PRMT R12, R122, 0x8880, RZ ;  /* 0x000088807a0c7816 */ /* 0x020fca00000000ff */
[----:B------:R-:W-:-:S07]  /*4ef0*/  IMAD R11, R12, R113, RZ ;  /* 0x000000710c0b7224 */ /* 0x000fce00078e02ff */
.L_x_130:
[----:B------:R-:W-:Y:S05]  /*4f00*/  BSYNC B1 ;  /* 0x0000000000017941 */ /* 0x000fea0003800000 */
.L_x_129:
[----:B------:R-:W-:Y:S01]  /*4f10*/  @!P2 IMAD R71, R71, R112, R11 ;  /* 0x000000704747a224 */ /* 0x000fe200078e020b */
[----:B------:R-:W-:Y:S04]  /*4f20*/  BSSY B1, `(.L_x_131) ;  /* 0x0000006000017945 */ /* 0x000fe80003800000 */
[----:B------:R0:W-:Y:S01]  /*4f30*/  @!P2 STG.E.U8 desc[UR44][R6.64+0x59], R71 ;  /* 0x000059470600a986 */ /* 0x0001e2000c10112c */
[----:B------:R-:W-:Y:S05]  /*4f40*/  @P5 BRA `(.L_x_132) ;  /* 0x00000000000c5947 */ /* 0x000fea0003800000 */
[----:B------:R-:W5:Y:S02]  /*4f50*/  LDG.E.U8 R122, desc[UR44][R2.64+0x60] ;  /* 0x0000602c027a7981 */ /* 0x000f64000c1e1100 */
[----:B-----5:R-:W-:-:S05]  /*4f60*/  PRMT R12, R122, 0x8880, RZ ;  /* 0x000088807a0c7816 */ /* 0x020fca00000000ff */
[----:B------:R-:W-:-:S07]  /*4f70*/  IMAD R11, R12, R113, RZ ;  /* 0x000000710c0b7224 */ /* 0x000fce00078e02ff */
.L_x_132:
[----:B------:R-:W-:Y:S05]  /*4f80*/  BSYNC B1 ;  /* 0x0000000000017941 */ /* 0x000fea0003800000 */
.L_x_131:
[----:B--2---:R-:W-:Y:S01]  /*4f90*/  @!P5 IMAD R13, R56, R112, R11 ;  /* 0x00000070380dd224 */ /* 0x004fe200078e020b */
[----:B------:R-:W-:Y:S04]  /*4fa0*/  BSSY B1, `(.L_x_133) ;  /* 0x0000006000017945 */ /* 0x000fe80003800000 */
[----:B------:R2:W-:Y:S01]  /*4fb0*/  @!P5 STG.E.U8 desc[UR44][R4.64+0x60], R13 ;  /* 0x0000600d0400d986 */ /* 0x0005e2000c10112c */
[----:B------:R-:W-:Y:S05]  /*4fc0*/  @P4 BRA `(.L_x_134) ;  /* 0x00000000000c4947 */ /* 0x000fea0003800000 */
[----:B------:R-:W5:Y:S02]  /*4fd0*/  LDG.E.U8 R122, desc[UR44][R2.64+0x61] ;  /* 0x0000612c027a7981 */ /* 0x000f64000c1e1100 */
[----:B-----5:R-:W-:-:S05]  /*4fe0*/  PRMT R12, R122, 0x8880, RZ ;  /* 0x000088807a0c7816 */ /* 0x020fca00000000ff */
[----:B------:R-:W-:-:S07]  /*4ff0*/  IMAD R11, R12, R113, RZ ;  /* 0x000000710c0b7224 */ /* 0x000fce00078e02ff */
.L_x_134:
[----:B------:R-:W-:Y:S05]  /*5000*/  BSYNC B1 ;  /* 0x0000000000017941 */ /* 0x000fea0003800000 */
.L_x_133:
        /* <DEDUP_REMOVED lines=13> */
.L_x_136:
[----:B------:R-:W-:Y:S05]  /*50e0*/  BSYNC B1 ;  /* 0x0000000000017941 */ /* 0x000fea0003800000 */
.L_x_135:
[----:B--2---:R-:W-:Y:S01]  /*50f0*/  @!P1 IMAD R13, R58, R112, R11 ;  /* 0x000000703a0d9224 */ /* 0x004fe200078e020b */
[----:B------:R-:W-:Y:S04]  /*5100*/  BSSY B1, `(.L_x_137) ;  /* 0x0000006000017945 */ /* 0x000fe80003800000 */
[----:B------:R2:W-:Y:S01]  /*5110*/  @!P1 STG.E.U8 desc[UR44][R6.64+0x60], R13 ;  /* 0x0000600d06009986 */ /* 0x0005e2000c10112c */
[----:B------:R-:W-:Y:S05]  /*5120*/  @P0 BRA `(.L_x_138) ;  /* 0x00000000000c0947 */ /* 0x000fea0003800000 */
[----:B------:R-:W5:Y:S02]  /*5130*/  LDG.E.U8 R122, desc[UR44][R8.64+0x61] ;  /* 0x0000612c087a7981 */ /* 0x000f64000c1e1100 */
[----:B-----5:R-:W-:-:S05]  /*5140*/  PRMT R12, R122, 0x8880, RZ ;  /* 0x000088807a0c7816 */ /* 0x020fca00000000ff */
[----:B------:R-:W-:-:S07]  /*5150*/  IMAD R11, R12, R113, RZ ;  /* 0x000000710c0b7224 */ /* 0x000fce00078e02ff */
.L_x_138:
[----:B------:R-:W-:Y:S05]  /*5160*/  BSYNC B1 ;  /* 0x0000000000017941 */ /* 0x000fea0003800000 */
.L_x_137:
[----:B------:R-:W-:Y:S01]  /*5170*/  @!P0 IMAD R59, R59, R112, R11 ;  /* 0x000000703b3b8224 */ /* 0x000fe200078e020b */
[----:B------:R-:W-:Y:S04]  /*5180*/  BSSY B1, `(.L_x_139) ;  /* 0x0000006000017945 */ /* 0x000fe80003800000 */
[----:B------:R0:W-:Y:S01]  /*5190*/  @!P0 STG.E.U8 desc[UR44][R6.64+0x61], R59 ;  /* 0x0000613b06008986 */ /* 0x0001e2000c10112c */
[----:B------:R-:W-:Y:S05]  /*51a0*/  @P5 BRA `(.L_x_140) ;  /* 0x00000000000c5947 */ /* 0x000fea0003800000 */
[----:B------:R-:W5:Y:S02]  /*51b0*/  LDG.E.U8 R122, desc[UR44][R2.64+0x68] ;  /* 0x0000682c027a7981 */ /* 0x000f64000c1e1100 */
[----:B-----5:R-:W-:-:S05]  /*51c0*/  PRMT R12, R122, 0x8880, RZ ;  /* 0x000088807a0c7816 */ /* 0x020fca00000000ff */
[----:B------:R-:W-:-:S07]  /*51d0*/  IMAD R11, R12, R113, RZ ;  /* 0x000000710c0b7224 */ /* 0x000fce00078e02ff */
.L_x_140:
[----:B------:R-:W-:Y:S05]  /*51e0*/  BSYNC B1 ;  /* 0x0000000000017941 */ /* 0x000fea0003800000 */
.L_x_139:
[----:B--2---:R-:W-:Y:S01]  /*51f0*/  @!P5 IMAD R13, R60, R112, R11 ;  /* 0x000000703c0dd224 */ /* 0x004fe200078e020b */
[----:B------:R-:W-:Y:S04]  /*5200*/  BSSY B1, `(.L_x_141) ;  /* 0x0000006000017945 */ /* 0x000fe80003800000 */
[----:B------:R2:W-:Y:S01]  /*5210*/  @!P5 STG.E.U8 desc[UR44][R4.64+0x68], R13 ;  /* 0x0000680d0400d986 */ /* 0x0005e2000c10112c */
[----:B------:R-:W-:Y:S05]  /*5220*/  @P4 BRA `(.L_x_142) ;  /* 0x00000000000c4947 */ /* 0x000fea0003800000 */
[----:B------:R-:W5:Y:S02]  /*5230*/  LDG.E.U8 R122, desc[UR44][R2.64+0x69] ;  /* 0x0000692c027a7981 */ /* 0x000f64000c1e1100 */
[----:B-----5:R-:W-:-:S05]  /*5240*/  PRMT R12, R122, 0x8880, RZ ;  /* 0x000088807a0c7816 */ /* 0x020fca00000000ff */
[----:B------:R-:W-:-:S07]  /*5250*/  IMAD R11, R12, R113, RZ ;  /* 0x000000710c0b7224 */ /* 0x000fce00078e02ff */
.L_x_142:
[----:B------:R-:W-:Y:S05]  /*5260*/  BSYNC B1 ;  /* 0x0000000000017941 */ /* 0x000fea0003800000 */
.L_x_141:
        /* <DEDUP_REMOVED lines=13> */
.L_x_144:
[----:B------:R-:W-:Y:S05]  /*5340*/  BSYNC B1 ;  /* 0x0000000000017941 */ /* 0x000fea0003800000 */
.L_x_143:
[----:B--2---:R-:W-:Y:S01]  /*5350*/  @!P3 IMAD R13, R62, R112, R11 ;  /* 0x000000703e0db224 */ /* 0x004fe200078e020b */
[----:B------:R-:W-:Y:S04]  /*5360*/  BSSY B1, `(.L_x_145) ;  /* 0x0000006000017945 */ /* 0x000fe80003800000 */
[----:B------:R2:W-:Y:S01]  /*5370*/  @!P3 STG.E.U8 desc[UR44][R6.64+0x68], R13 ;  /* 0x0000680d0600b986 */ /* 0x0005e2000c10112c */
[----:B------:R-:W-:Y:S05]  /*5380*/  @P2 BRA `(.L_x_146) ;  /* 0x00000000000c2947 */ /* 0x000fea0003800000 */
[----:B------:R-:W5:Y:S02]  /*5390*/  LDG.E.U8 R122, desc[UR44][R8.64+0x69] ;  /* 0x0000692c087a7981 */ /* 0x000f64000c1e1100 */
[----:B-----5:R-:W-:-:S05]  /*53a0*/  PRMT R12, R122, 0x8880, RZ ;  /* 0x000088807a0c7816 */ /* 0x020fca00000000ff */
[----:B------:R-:W-:-:S07]  /*53b0*/  IMAD R11, R12, R113, RZ ;  /* 0x000000710c0b7224 */ /* 0x000fce00078e02ff */
.L_x_146:
[----:B------:R-:W-:Y:S05]  /*53c0*/  BSYNC B1 ;  /* 0x0000000000017941 */ /* 0x000fea0003800000 */
.L_x_145:
[----:B------:R-:W-:Y:S01]  /*53d0*/  @!P2 IMAD R63, R63, R112, R11 ;  /* 0x000000703f3fa224 */ /* 0x000fe200078e020b */
[----:B------:R-:W-:Y:S04]  /*53e0*/  BSSY B1, `(.L_x_147) ;  /* 0x0000006000017945 */ /* 0x000fe80003800000 */
[----:B------:R0:W-:Y:S01]  /*53f0*/  @!P2 STG.E.U8 desc[UR44][R6.64+0x69], R63 ;  /* 0x0000693f0600a986 */ /* 0x0001e2000c10112c */
[----:B------:R-:W-:Y:S05]  /*5400*/  @P5 BRA `(.L_x_148) ;  /* 0x00000000000c5947 */ /* 0x000fea0003800000 */
[----:B------:R-:W5:Y:S02]  /*5410*/  LDG.E.U8 R122, desc[UR44][R2.64+0x70] ;  /* 0x0000702c027a7981 */ /* 0x000f64000c1e1100 */
[----:B-----5:R-:W-:-:S05]  /*5420*/  PRMT R12, R122, 0x8880, RZ ;  /* 0x000088807a0c7816 */ /* 0x020fca00000000ff */
[----:B------:R-:W-:-:S07]  /*5430*/  IMAD R11, R12, R113, RZ ;  /* 0x000000710c0b7224 */ /* 0x000fce00078e02ff */
.L_x_148:
[----:B------:R-:W-:Y:S05]  /*5440*/  BSYNC B1 ;  /* 0x0000000000017941 */ /* 0x000fea0003800000 */
.L_x_147:
[----:B--2---:R-:W-:Y:S01]  /*5450*/  @!P5 IMAD R13, R48, R112, R11 ;  /* 0x00000070300dd224 */ /* 0x004fe200078e020b */
[----:B------:R-:W-:Y:S04]  /*5460*/  BSSY B1, `(.L_x_149) ;  /* 0x0000006000017945 */ /* 0x000fe80003800000 */
[----:B------:R2:W-:Y:S01]  /*5470*/  @!P5 STG.E.U8 desc[UR44][R4.64+0x70], R13 ;  /* 0x0000700d0400d986 */ /* 0x0005e2000c10112c */
[----:B------:R-:W-:Y:S05]  /*5480*/  @P4 BRA `(.L_x_150) ;  /* 0x00000000000c4947 */ /* 0x000fea0003800000 */
[----:B------:R-:W5:Y:S02]  /*5490*/  LDG.E.U8 R122, desc[UR44][R2.64+0x71] ;  /* 0x0000712c027a7981 */ /* 0x000f64000c1e1100 */
[----:B-----5:R-:W-:-:S05]  /*54a0*/  PRMT R12, R122, 0x8880, RZ ;  /* 0x000088807a0c7816 */ /* 0x020fca00000000ff */
[----:B------:R-:W-:-:S07]  /*54b0*/  IMAD R11, R12, R113, RZ ;  /* 0x000000710c0b7224 */ /* 0x000fce00078e02ff */
.L_x_150:
[----:B------:R-:W-:Y:S05]  /*54c0*/  BSYNC B1 ;  /* 0x0000000000017941 */ /* 0x000fea0003800000 */
.L_x_149:
        /* <DEDUP_REMOVED lines=13> */
.L_x_152:
[----:B------:R-:W-:Y:S05]  /*55a0*/  BSYNC B1 ;  /* 0x0000000000017941 */ /* 0x000fea0003800000 */
.L_x_151:
[----:B--2---:R-:W-:Y:S01]  /*55b0*/  @!P1 IMAD R13, R50, R112, R11 ;  /* 0x00000070320d9224 */ /* 0x004fe200078e020b */
[----:B------:R-:W-:Y:S04]  /*55c0*/  BSSY B1, `(.L_x_153) ;  /* 0x0000006000017945 */ /* 0x000fe80003800000 */
[----:B------:R2:W-:Y:S01]  /*55d0*/  @!P1 STG.E.U8 desc[UR44][R6.64+0x70], R13 ;  /* 0x0000700d06009986 */ /* 0x0005e2000c10112c */
[----:B------:R-:W-:Y:S05]  /*55e0*/  @P0 BRA `(.L_x_154) ;  /* 0x00000000000c0947 */ /* 0x000fea0003800000 */
[----:B------:R-:W5:Y:S02]  /*55f0*/  LDG.E.U8 R122, desc[UR44][R8.64+0x71] ;  /* 0x0000712c087a7981 */ /* 0x000f64000c1e1100 */
[----:B-----5:R-:W-:-:S05]  /*5600*/  PRMT R12, R122, 0x8880, RZ ;  /* 0x000088807a0c7816 */ /* 0x020fca00000000ff */
[----:B------:R-:W-:-:S07]  /*5610*/  IMAD R11, R12, R113, RZ ;  /* 0x000000710c0b7224 */ /* 0x000fce00078e02ff */
.L_x_154:
[----:B------:R-:W-:Y:S05]  /*5620*/  BSYNC B1 ;  /* 0x0000000000017941 */ /* 0x000fea0003800000 */
.L_x_153:
[----:B------:R-:W-:Y:S01]  /*5630*/  @!P0 IMAD R51, R51, R112, R11 ;  /* 0x0000007033338224 */ /* 0x000fe200078e020b */
[----:B------:R-:W-:Y:S04]  /*5640*/  BSSY B1, `(.L_x_155) ;  /* 0x0000006000017945 */ /* 0x000fe80003800000 */
[----:B------:R0:W-:Y:S01]  /*5650*/  @!P0 STG.E.U8 desc[UR44][R6.64+0x71], R51 ;  /* 0x0000713306008986 */ /* 0x0001e2000c10112c */
[----:B------:R-:W-:Y:S05]  /*5660*/  @P5 BRA `(.L_x_156) ;  /* 0x00000000000c5947 */ /* 0x000fea0003800000 */
[----:B------:R-:W5:Y:S02]  /*5670*/  LDG.E.U8 R122, desc[UR44][R2.64+0x78] ;  /* 0x0000782c027a7981 */ /* 0x000f64000c1e1100 */
[----:B-----5:R-:W-:-:S05]  /*5680*/  PRMT R12, R122, 0x8880, RZ ;  /* 0x000088807a0c7816 */ /* 0x020fca00000000ff */
[----:B------:R-:W-:-:S07]  /*5690*/  IMAD R11, R12, R113, RZ ;  /* 0x000000710c0b7224 */ /* 0x000fce00078e02ff */
.L_x_156:
[----:B------:R-:W-:Y:S05]  /*56a0*/  BSYNC B1 ;  /* 0x0000000000017941 */ /* 0x000fea0003800000 */
.L_x_155:
[----:B--2---:R-:W-:Y:S01]  /*56b0*/  @!P5 IMAD R13, R52, R112, R11 ;  /* 0x00000070340dd224 */ /* 0x004fe200078e020b */
[----:B------:R-:W-:Y:S04]  /*56c0*/  BSSY B1, `(.L_x_157) ;  /* 0x0000006000017945 */ /* 0x000fe80003800000 */
[----:B------:R2:W-:Y:S01]  /*56d0*/  @!P5 STG.E.U8 desc[UR44][R4.64+0x78], R13 ;  /* 0x0000780d0400d986 */ /* 0x0005e2000c10112c */
[----:B------:R-:W-:Y:S05]  /*56e0*/  @P4 BRA `(.L_x_158) ;  /* 0x00000000000c4947 */ /* 0x000fea0003800000 */
[----:B------:R-:W5:Y:S02]  /*56f0*/  LDG.E.U8 R122, desc[UR44][R2.64+0x79] ;  /* 0x0000792c027a7981 */ /* 0x000f64000c1e1100 */
[----:B-----5:R-:W-:-:S05]  /*5700*/  PRMT R12, R122, 0x8880, RZ ;  /* 0x000088807a0c7816 */ /* 0x020fca00000000ff */
[----:B------:R-:W-:-:S07]  /*5710*/  IMAD R11, R12, R113, RZ ;  /* 0x000000710c0b7224 */ /* 0x000fce00078e02ff */
.L_x_158:
[----:B------:R-:W-:Y:S05]  /*5720*/  BSYNC B1 ;  /* 0x0000000000017941 */ /* 0x000fea0003800000 */
.L_x_157:
        /* <DEDUP_REMOVED lines=13> */
.L_x_160:
[----:B------:R-:W-:Y:S05]  /*5800*/  BSYNC B1 ;  /* 0x0000000000017941 */ /* 0x000fea0003800000 */
.L_x_159:
[----:B--2---:R-:W-:Y:S01]  /*5810*/  @!P3 IMAD R13, R54, R112, R11 ;  /* 0x00000070360db224 */ /* 0x004fe200078e020b */
[----:B------:R-:W-:Y:S04]  /*5820*/  BSSY B1, `(.L_x_161) ;  /* 0x0000006000017945 */ /* 0x000fe80003800000 */
[----:B------:R2:W-:Y:S01]  /*5830*/  @!P3 STG.E.U8 desc[UR44][R6.64+0x78], R13 ;  /* 0x0000780d0600b986 */ /* 0x0005e2000c10112c */
[----:B------:R-:W-:Y:S05]  /*5840*/  @P2 BRA `(.L_x_162) ;  /* 0x00000000000c2947 */ /* 0x000fea0003800000 */
[----:B------:R-:W5:Y:S02]  /*5850*/  LDG.E.U8 R122, desc[UR44][R8.64+0x79] ;  /* 0x0000792c087a7981 */ /* 0x000f64000c1e1100 */
[----:B-----5:R-:W-:-:S05]  /*5860*/  PRMT R12, R122, 0x8880, RZ ;  /* 0x000088807a0c7816 */ /* 0x020fca00000000ff */
[----:B------:R-:W-:-:S07]  /*5870*/  IMAD R11, R12, R113, RZ ;  /* 0x000000710c0b7224 */ /* 0x000fce00078e02ff */
.L_x_162:
[----:B------:R-:W-:Y:S05]  /*5880*/  BSYNC B1 ;  /* 0x0000000000017941 */ /* 0x000fea0003800000 */
.L_x_161:
[----:B------:R-:W-:Y:S01]  /*5890*/  @!P2 IMAD R55, R55, R112, R11 ;  /* 0x000000703737a224 */ /* 0x000fe200078e020b */
[----:B------:R-:W-:Y:S04]  /*58a0*/  BSSY B1, `(.L_x_163) ;  /* 0x0000006000017945 */ /* 0x000fe80003800000 */
[----:B------:R0:W-:Y:S01]  /*58b0*/  @!P2 STG.E.U8 desc[UR44][R6.64+0x79], R55 ;  /* 0x000079370600a986 */ /* 0x0001e2000c10112c */
[----:B------:R-:W-:Y:S05]  /*58c0*/  @P5 BRA `(.L_x_164) ;  /* 0x00000000000c5947 */ /* 0x000fea0003800000 */
[----:B------:R-:W5:Y:S02]  /*58d0*/  LDG.E.U8 R122, desc[UR44][R2.64+0x80] ;  /* 0x0000802c027a7981 */ /* 0x000f64000c1e1100 */
[----:B-----5:R-:W-:-:S05]  /*58e0*/  PRMT R12, R122, 0x8880, RZ ;  /* 0x000088807a0c7816 */ /* 0x020fca00000000ff */
[----:B------:R-:W-:-:S07]  /*58f0*/  IMAD R11, R12, R113, RZ ;  /* 0x000000710c0b7224 */ /* 0x000fce00078e02ff */
.L_x_164:
[----:B------:R-:W-:Y:S05]  /*5900*/  BSYNC B1 ;  /* 0x0000000000017941 */ /* 0x000fea0003800000 */
.L_x_163:
[----:B--2---:R-:W-:Y:S01]  /*5910*/  @!P5 IMAD R13, R40, R112, R11 ;  /* 0x00000070280dd224 */ /* 0x004fe200078e020b */
[----:B------:R-:W-:Y:S04]  /*5920*/  BSSY B1, `(.L_x_165) ;  /* 0x0000006000017945 */ /* 0x000fe80003800000 */
[----:B------:R2:W-:Y:S01]  /*5930*/  @!P5 STG.E.U8 desc[UR44][R4.64+0x80], R13 ;  /* 0x0000800d0400d986 */ /* 0x0005e2000c10112c */
[----:B------:R-:W-:Y:S05]  /*5940*/  @P4 BRA `(.L_x_166) ;  /* 0x00000000000c4947 */ /* 0x000fea0003800000 */
[----:B------:R-:W5:Y:S02]  /*5950*/  LDG.E.U8 R122, desc[UR44][R2.64+0x81] ;  /* 0x0000812c027a7981 */ /* 0x000f64000c1e1100 */
[----:B-----5:R-:W-:-:S05]  /*5960*/  PRMT R12, R122, 0x8880, RZ ;  /* 0x000088807a0c7816 */ /* 0x020fca00000000ff */
[----:B------:R-:W-:-:S07]  /*5970*/  IMAD R11, R12, R113, RZ ;  /* 0x000000710c0b7224 */ /* 0x000fce00078e02ff */
.L_x_166:
[----:B------:R-:W-:Y:S05]  /*5980*/  BSYNC B1 ;  /* 0x0000000000017941 */ /* 0x000fea0003800000 */
.L_x_165:
        /* <DEDUP_REMOVED lines=13> */
.L_x_168:
[----:B------:R-:W-:Y:S05]  /*5a60*/  BSYNC B1 ;  /* 0x0000000000017941 */ /* 0x000fea0003800000 */
.L_x_167:
[----:B--2---:R-:W-:Y:S01]  /*5a70*/  @!P1 IMAD R13, R42, R112, R11 ;  /* 0x000000702a0d9224 */ /* 0x004fe200078e020b */
[----:B------:R-:W-:Y:S04]  /*5a80*/  BSSY B1, `(.L_x_169) ;  /* 0x0000006000017945 */ /* 0x000fe80003800000 */
[----:B------:R2:W-:Y:S01]  /*5a90*/  @!P1 STG.E.U8 desc[UR44][R6.64+0x80], R13 ;  /* 0x0000800d06009986 */ /* 0x0005e2000c10112c */
[----:B------:R-:W-:Y:S05]  /*5aa0*/  @P0 BRA `(.L_x_170) ;  /* 0x00000000000c0947 */ /* 0x000fea0003800000 */
[----:B------:R-:W5:Y:S02]  /*5ab0*/  LDG.E.U8 R122, desc[UR44][R8.64+0x81] ;  /* 0x0000812c087a7981 */ /* 0x000f64000c1e1100 */
[----:B-----5:R-:W-:-:S05]  /*5ac0*/  PRMT R12, R122, 0x8880, RZ ;  /* 0x000088807a0c7816 */ /* 0x020fca00000000ff */
[----:B------:R-:W-:-:S07]  /*5ad0*/  IMAD R11, R12, R113, RZ ;  /* 0x000000710c0b7224 */ /* 0x000fce00078e02ff */
.L_x_170:
[----:B------:R-:W-:Y:S05]  /*5ae0*/  BSYNC B1 ;  /* 0x0000000000017941 */ /* 0x000fea0003800000 */
.L_x_169:
[----:B------:R-:W-:Y:S01]  /*5af0*/  @!P0 IMAD R43, R43, R112, R11 ;  /* 0x000000702b2b8224 */ /* 0x000fe200078e020b */
[----:B------:R-:W-:Y:S04]  /*5b00*/  BSSY B1, `(.L_x_171) ;  /* 0x0000006000017945 */ /* 0x000fe80003800000 */
[----:B------:R0:W-:Y:S01]  /*5b10*/  @!P0 STG.E.U8 desc[UR44][R6.64+0x81], R43 ;  /* 0x0000812b06008986 */ /* 0x0001e2000c10112c */
[----:B------:R-:W-:Y:S05]  /*5b20*/  @P5 BRA `(.L_x_172) ;  /* 0x00000000000c5947 */ /* 0x000fea0003800000 */
[----:B------:R-:W5:Y:S02]  /*5b30*/  LDG.E.U8 R122, desc[UR44][R2.64+0x88] ;  /* 0x0000882c027a7981 */ /* 0x000f64000c1e1100 */
[----:B-----5:R-:W-:-:S05]  /*5b40*/  PRMT R12, R122, 0x8880, RZ ;  /* 0x000088807a0c7816 */ /* 0x020fca00000000ff */
[----:B------:R-:W-:-:S07]  /*5b50*/  IMAD R11, R12, R113, RZ ;  /* 0x000000710c0b7224 */ /* 0x000fce00078e02ff */
.L_x_172:
[----:B------:R-:W-:Y:S05]  /*5b60*/  BSYNC B1 ;  /* 0x0000000000017941 */ /* 0x000fea0003800000 */
.L_x_171:
[----:B--2---:R-:W-:Y:S01]  /*5b70*/  @!P5 IMAD R13, R44, R112, R11 ;  /* 0x000000702c0dd224 */ /* 0x004fe200078e020b */
[----:B------:R-:W-:Y:S04]  /*5b80*/  BSSY B1, `(.L_x_173) ;  /* 0x0000006000017945 */ /* 0x000fe80003800000 */
[----:B------:R2:W-:Y:S01]  /*5b90*/  @!P5 STG.E.U8 desc[UR44][R4.64+0x88], R13 ;  /* 0x0000880d0400d986 */ /* 0x0005e2000c10112c */
[----:B------:R-:W-:Y:S05]  /*5ba0*/  @P4 BRA `(.L_x_174) ;  /* 0x00000000000c4947 */ /* 0x000fea0003800000 */
[----:B------:R-:W5:Y:S02]  /*5bb0*/  LDG.E.U8 R122, desc[UR44][R2.64+0x89] ;  /* 0x0000892c027a7981 */ /* 0x000f64000c1e1100 */
[----:B-----5:R-:W-:-:S05]  /*5bc0*/  PRMT R12, R122, 0x8880, RZ ;  /* 0x000088807a0c7816 */ /* 0x020fca00000000ff */
[----:B------:R-:W-:-:S07]  /*5bd0*/  IMAD R11, R12, R113, RZ ;  /* 0x000000710c0b7224 */ /* 0x000fce00078e02ff */
.L_x_174:
[----:B------:R-:W-:Y:S05]  /*5be0*/  BSYNC B1 ;  /* 0x0000000000017941 */ /* 0x000fea0003800000 */
.L_x_173:
        /* <DEDUP_REMOVED lines=13> */
.L_x_176:
[----:B------:R-:W-:Y:S05]  /*5cc0*/  BSYNC B1 ;  /* 0x0000000000017941 */ /* 0x000fea0003800000 */
.L_x_175:
[----:B--2---:R-:W-:Y:S01]  /*5cd0*/  @!P3 IMAD R13, R46, R112, R11 ;  /* 0x000000702e0db224 */ /* 0x004fe200078e020b */
[----:B------:R-:W-:Y:S04]  /*5ce0*/  BSSY B1, `(.L_x_177) ;  /* 0x0000006000017945 */ /* 0x000fe80003800000 */
[----:B------:R2:W-:Y:S01]  /*5cf0*/  @!P3 STG.E.U8 desc[UR44][R6.64+0x88], R13 ;  /* 0x0000880d0600b986 */ /* 0x0005e2000c10112c */
[----:B------:R-:W-:Y:S05]  /*5d00*/  @P2 BRA `(.L_x_178) ;  /* 0x00000000000c2947 */ /* 0x000fea0003800000 */
[----:B------:R-:W5:Y:S02]  /*5d10*/  LDG.E.U8 R122, desc[UR44][R8.64+0x89] ;  /* 0x0000892c087a7981 */ /* 0x000f64000c1e1100 */
[----:B-----5:R-:W-:-:S05]  /*5d20*/  PRMT R12, R122, 0x8880, RZ ;  /* 0x000088807a0c7816 */ /* 0x020fca00000000ff */
[----:B------:R-:W-:-:S07]  /*5d30*/  IMAD R11, R12, R113, RZ ;  /* 0x000000710c0b7224 */ /* 0x000fce00078e02ff */
.L_x_178:
[----:B------:R-:W-:Y:S05]  /*5d40*/  BSYNC B1 ;  /* 0x0000000000017941 */ /* 0x000fea0003800000 */
.L_x_177:
[----:B------:R-:W-:Y:S01]  /*5d50*/  @!P2 IMAD R47, R47, R112, R11 ;  /* 0x000000702f2fa224 */ /* 0x000fe200078e020b */
[----:B------:R-:W-:Y:S04]  /*5d60*/  BSSY B1, `(.L_x_179) ;  /* 0x0000006000017945 */ /* 0x000fe80003800000 */
[----:B------:R0:W-:Y:S01]  /*5d70*/  @!P2 STG.E.U8 desc[UR44][R6.64+0x89], R47 ;  /* 0x0000892f0600a986 */ /* 0x0001e2000c10112c */
[----:B------:R-:W-:Y:S05]  /*5d80*/  @P5 BRA `(.L_x_180) ;  /* 0x00000000000c5947 */ /* 0x000fea0003800000 */
[----:B------:R-:W5:Y:S02]  /*5d90*/  LDG.E.U8 R122, desc[UR44][R2.64+0x90] ;  /* 0x0000902c027a7981 */ /* 0x000f64000c1e1100 */
[----:B-----5:R-:W-:-:S05]  /*5da0*/  PRMT R12, R122, 0x8880, RZ ;  /* 0x000088807a0c7816 */ /* 0x020fca00000000ff */
[----:B------:R-:W-:-:S07]  /*5db0*/  IMAD R11, R12, R113, RZ ;  /* 0x000000710c0b7224 */ /* 0x000fce00078e02ff */
.L_x_180:
[----:B------:R-:W-:Y:S05]  /*5dc0*/  BSYNC B1 ;  /* 0x0000000000017941 */ /* 0x000fea0003800000 */
.L_x_179:
[----:B--2---:R-:W-:Y:S01]  /*5dd0*/  @!P5 IMAD R13, R32, R112, R11 ;  /* 0x00000070200dd224 */ /* 0x004fe200078e020b */
[----:B------:R-:W-:Y:S04]  /*5de0*/  BSSY B1, `(.L_x_181) ;  /* 0x0000006000017945 */ /* 0x000fe80003800000 */
[----:B------:R2:W-:Y:S01]  /*5df0*/  @!P5 STG.E.U8 desc[UR44][R4.64+0x90], R13 ;  /* 0x0000900d0400d986 */ /* 0x0005e2000c10112c */
[----:B------:R-:W-:Y:S05]  /*5e00*/  @P4 BRA `(.L_x_182) ;  /* 0x00000000000c4947 */ /* 0x000fea0003800000 */
[----:B------:R-:W5:Y:S02]  /*5e10*/  LDG.E.U8 R122, desc[UR44][R2.64+0x91] ;  /* 0x0000912c027a7981 */ /* 0x000f64000c1e1100 */
[----:B-----5:R-:W-:-:S05]  /*5e20*/  PRMT R12, R122, 0x8880, RZ ;  /* 0x000088807a0c7816 */ /* 0x020fca00000000ff */
[----:B------:R-:W-:-:S07]  /*5e30*/  IMAD R11, R12, R113, RZ ;  /* 0x000000710c0b7224 */ /* 0x000fce00078e02ff */
.L_x_182:
[----:B------:R-:W-:Y:S05]  /*5e40*/  BSYNC B1 ;  /* 0x0000000000017941 */ /* 0x000fea0003800000 */
.L_x_181:
        /* <DEDUP_REMOVED lines=13> */
.L_x_184:
[----:B------:R-:W-:Y:S05]  /*5f20*/  BSYNC B1 ;  /* 0x0000000000017941 */ /* 0x000fea0003800000 */
.L_x_183:
[----:B--2---:R-:W-:Y:S01]  /*5f30*/  @!P1 IMAD R13, R34, R112, R11 ;  /* 0x00000070220d9224 */ /* 0x004fe200078e020b */
[----:B------:R-:W-:Y:S04]  /*5f40*/  BSSY B1, `(.L_x_185) ;  /* 0x0000006000017945 */ /* 0x000fe80003800000 */
[----:B------:R2:W-:Y:S01]  /*5f50*/  @!P1 STG.E.U8 desc[UR44][R6.64+0x90], R13 ;  /* 0x0000900d06009986 */ /* 0x0005e2000c10112c */
[----:B------:R-:W-:Y:S05]  /*5f60*/  @P0 BRA `(.L_x_186) ;  /* 0x00000000000c0947 */ /* 0x000fea0003800000 */
[----:B------:R-:W5:Y:S02]  /*5f70*/  LDG.E.U8 R122, desc[UR44][R8.64+0x91] ;  /* 0x0000912c087a7981 */ /* 0x000f64000c1e1100 */
[----:B-----5:R-:W-:-:S05]  /*5f80*/  PRMT R12, R122, 0x8880, RZ ;  /* 0x000088807a0c7816 */ /* 0x020fca00000000ff */
[----:B------:R-:W-:-:S07]  /*5f90*/  IMAD R11, R12, R113, RZ ;  /* 0x000000710c0b7224 */ /* 0x000fce00078e02ff */
.L_x_186:
[----:B------:R-:W-:Y:S05]  /*5fa0*/  BSYNC B1 ;  /* 0x0000000000017941 */ /* 0x000fea0003800000 */
.L_x_185:
[----:B------:R-:W-:Y:S01]  /*5fb0*/  @!P0 IMAD R35, R35, R112, R11 ;  /* 0x0000007023238224 */ /* 0x000fe200078e020b */
[----:B------:R-:W-:Y:S04]  /*5fc0*/  BSSY B1, `(.L_x_187) ;  /* 0x0000006000017945 */ /* 0x000fe80003800000 */
[----:B------:R0:W-:Y:S01]  /*5fd0*/  @!P0 STG.E.U8 desc[UR44][R6.64+0x91], R35 ;  /* 0x0000912306008986 */ /* 0x0001e2000c10112c */
[----:B------:R-:W-:Y:S05]  /*5fe0*/  @P5 BRA `(.L_x_188) ;  /* 0x00000000000c5947 */ /* 0x000fea0003800000 */
[----:B------:R-:W5:Y:S02]  /*5ff0*/  LDG.E.U8 R122, desc[UR44][R2.64+0x98] ;  /* 0x0000982c027a7981 */ /* 0x000f64000c1e1100 */
[----:B-----5:R-:W-:-:S05]  /*6000*/  PRMT R12, R122, 0x8880, RZ ;  /* 0x000088807a0c7816 */ /* 0x020fca00000000ff */
[----:B------:R-:W-:-:S07]  /*6010*/  IMAD R11, R12, R113, RZ ;  /* 0x000000710c0b7224 */ /* 0x000fce00078e02ff */
.L_x_188:
[----:B------:R-:W-:Y:S05]  /*6020*/  BSYNC B1 ;  /* 0x0000000000017941 */ /* 0x000fea0003800000 */
.L_x_187:
[----:B--2---:R-:W-:Y:S01]  /*6030*/  @!P5 IMAD R13, R36, R112, R11 ;  /* 0x00000070240dd224 */ /* 0x004fe200078e020b */
[----:B------:R-:W-:Y:S04]  /*6040*/  BSSY B1, `(.L_x_189) ;  /* 0x0000006000017945 */ /* 0x000fe80003800000 */
[----:B------:R2:W-:Y:S01]  /*6050*/  @!P5 STG.E.U8 desc[UR44][R4.64+0x98], R13 ;  /* 0x0000980d0400d986 */ /* 0x0005e2000c10112c */
[----:B------:R-:W-:Y:S05]  /*6060*/  @P4 BRA `(.L_x_190) ;  /* 0x00000000000c4947 */ /* 0x000fea0003800000 */
[----:B------:R-:W5:Y:S02]  /*6070*/  LDG.E.U8 R122, desc[UR44][R2.64+0x99] ;  /* 0x0000992c027a7981 */ /* 0x000f64000c1e1100 */
[----:B-----5:R-:W-:-:S05]  /*6080*/  PRMT R12, R122, 0x8880, RZ ;  /* 0x000088807a0c7816 */ /* 0x020fca00000000ff */
[----:B------:R-:W-:-:S07]  /*6090*/  IMAD R11, R12, R113, RZ ;  /* 0x000000710c0b7224 */ /* 0x000fce00078e02ff */
.L_x_190:
[----:B------:R-:W-:Y:S05]  /*60a0*/  BSYNC B1 ;  /* 0x0000000000017941 */ /* 0x000fea0003800000 */
.L_x_189:
        /* <DEDUP_REMOVED lines=13> */
.L_x_192:
[----:B------:R-:W-:Y:S05]  /*6180*/  BSYNC B1 ;  /* 0x0000000000017941 */ /* 0x000fea0003800000 */
.L_x_191:
[----:B--2---:R-:W-:Y:S01]  /*6190*/  @!P3 IMAD R13, R38, R112, R11 ;  /* 0x00000070260db224 */ /* 0x004fe200078e020b */
[----:B------:R-:W-:Y:S04]  /*61a0*/  BSSY B1, `(.L_x_193) ;  /* 0x0000006000017945 */ /* 0x000fe80003800000 */
[----:B------:R2:W-:Y:S01]  /*61b0*/  @!P3 STG.E.U8 desc[UR44][R6.64+0x98], R13 ;  /* 0x0000980d0600b986 */ /* 0x0005e2000c10112c */
[----:B------:R-:W-:Y:S05]  /*61c0*/  @P2 BRA `(.L_x_194) ;  /* 0x00000000000c2947 */ /* 0x000fea0003800000 */
[----:B------:R-:W5:Y:S02]  /*61d0*/  LDG.E.U8 R122, desc[UR44][R8.64+0x99] ;  /* 0x0000992c087a7981 */ /* 0x000f64000c1e1100 */
[----:B-----5:R-:W-:-:S05]  /*61e0*/  PRMT R12, R122, 0x8880, RZ ;  /* 0x000088807a0c7816 */ /* 0x020fca00000000ff */
[----:B------:R-:W-:-:S07]  /*61f0*/  IMAD R11, R12, R113, RZ ;  /* 0x000000710c0b7224 */ /* 0x000fce00078e02ff */
.L_x_194:
[----:B------:R-:W-:Y:S05]  /*6200*/  BSYNC B1 ;  /* 0x0000000000017941 */ /* 0x000fea0003800000 */
.L_x_193:
[----:B------:R-:W-:Y:S01]  /*6210*/  @!P2 IMAD R39, R39, R112, R11 ;  /* 0x000000702727a224 */ /* 0x000fe200078e020b */
[----:B------:R-:W-:Y:S04]  /*6220*/  BSSY B1, `(.L_x_195) ;  /* 0x0000006000017945 */ /* 0x000fe80003800000 */
[----:B------:R0:W-:Y:S01]  /*6230*/  @!P2 STG.E.U8 desc[UR44][R6.64+0x99], R39 ;  /* 0x000099270600a986 */ /* 0x0001e2000c10112c */
[----:B------:R-:W-:Y:S05]  /*6240*/  @P5 BRA `(.L_x_196) ;  /* 0x00000000000c5947 */ /* 0x000fea0003800000 */
[----:B------:R-:W5:Y:S02]  /*6250*/  LDG.E.U8 R122, desc[UR44][R2.64+0xa0] ;  /* 0x0000a02c027a7981 */ /* 0x000f64000c1e1100 */
[----:B-----5:R-:W-:-:S05]  /*6260*/  PRMT R12, R122, 0x8880, RZ ;  /* 0x000088807a0c7816 */ /* 0x020fca00000000ff */
[----:B------:R-:W-:-:S07]  /*6270*/  IMAD R11, R12, R113, RZ ;  /* 0x000000710c0b7224 */ /* 0x000fce00078e02ff */
.L_x_196:
[----:B------:R-:W-:Y:S05]  /*6280*/  BSYNC B1 ;  /* 0x0000000000017941 */ /* 0x000fea0003800000 */
.L_x_195:
[----:B--2---:R-:W-:Y:S01]  /*6290*/  @!P5 IMAD R13, R24, R112, R11 ;  /* 0x00000070180dd224 */ /* 0x004fe200078e020b */
[----:B------:R-:W-:Y:S04]  /*62a0*/  BSSY B1, `(.L_x_197) ;  /* 0x0000006000017945 */ /* 0x000fe80003800000 */
[----:B------:R2:W-:Y:S01]  /*62b0*/  @!P5 STG.E.U8 desc[UR44][R4.64+0xa0], R13 ;  /* 0x0000a00d0400d986 */ /* 0x0005e2000c10112c */
[----:B------:R-:W-:Y:S05]  /*62c0*/  @P4 BRA `(.L_x_198) ;  /* 0x00000000000c4947 */ /* 0x000fea0003800000 */
[----:B------:R-:W5:Y:S02]  /*62d0*/  LDG.E.U8 R122, desc[UR44][R2.64+0xa1] ;  /* 0x0000a12c027a7981 */ /* 0x000f64000c1e1100 */
[----:B-----5:R-:W-:-:S05]  /*62e0*/  PRMT R12, R122, 0x8880, RZ ;  /* 0x000088807a0c7816 */ /* 0x020fca00000000ff */
[----:B------:R-:W-:-:S07]  /*62f0*/  IMAD R11, R12, R113, RZ ;  /* 0x000000710c0b7224 */ /* 0x000fce00078e02ff */
.L_x_198:
[----:B------:R-:W-:Y:S05]  /*6300*/  BSYNC B1 ;  /* 0x0000000000017941 */ /* 0x000fea0003800000 */
.L_x_197:
        /* <DEDUP_REMOVED lines=9> */
[----:B------:R-:W-:Y:S01]  /*63a0*/  ISETP.LT.OR P3, PT, R0, 0x9, !P3 ;  /* 0x000000090000780c */ /* 0x000fe20005f61670 */
[----:B------:R-:W-:-:S12]  /*63b0*/  @P1 BRA `(.L_x_200) ;  /* 0x00000000000c1947 */ /* 0x000fd80003800000 */
[----:B------:R-:W5:Y:S02]  /*63c0*/  LDG.E.U8 R122, desc[UR44][R8.64+0xa0] ;  /* 0x0000a02c087a7981 */ /* 0x000f64000c1e1100 */
[----:B-----5:R-:W-:-:S05]  /*63d0*/  PRMT R10, R122, 0x8880, RZ ;  /* 0x000088807a0a7816 */ /* 0x020fca00000000ff */
[----:B------:R-:W-:-:S07]  /*63e0*/  IMAD R11, R10, R113, RZ ;  /* 0x000000710a0b7224 */ /* 0x000fce00078e02ff */
.L_x_200:
[----:B------:R-:W-:Y:S05]  /*63f0*/  BSYNC B1 ;  /* 0x0000000000017941 */ /* 0x000fea0003800000 */
.L_x_199:
[----:B--2---:R-:W-:Y:S01]  /*6400*/  @!P1 IMAD R13, R26, R112, R11 ;  /* 0x000000701a0d9224 */ /* 0x004fe200078e020b */
[----:B------:R-:W-:Y:S04]  /*6410*/  BSSY B1, `(.L_x_201) ;  /* 0x0000006000017945 */ /* 0x000fe80003800000 */
[----:B------:R2:W-:Y:S01]  /*6420*/  @!P1 STG.E.U8 desc[UR44][R6.64+0xa0], R13 ;  /* 0x0000a00d06009986 */ /* 0x0005e2000c10112c */
[----:B------:R-:W-:Y:S05]  /*6430*/  @P0 BRA `(.L_x_202) ;  /* 0x00000000000c0947 */ /* 0x000fea0003800000 */
[----:B------:R-:W5:Y:S02]  /*6440*/  LDG.E.U8 R122, desc[UR44][R8.64+0xa1] ;  /* 0x0000a12c087a7981 */ /* 0x000f64000c1e1100 */
[----:B-----5:R-:W-:-:S05]  /*6450*/  PRMT R10, R122, 0x8880, RZ ;  /* 0x000088807a0a7816 */ /* 0x020fca00000000ff */
[----:B------:R-:W-:-:S07]  /*6460*/  IMAD R11, R10, R113, RZ ;  /* 0x000000710a0b7224 */ /* 0x000fce00078e02ff */
.L_x_202:
[----:B------:R-:W-:Y:S05]  /*6470*/  BSYNC B1 ;  /* 0x0000000000017941 */ /* 0x000fea0003800000 */
.L_x_201:
[----:B------:R-:W-:Y:S01]  /*6480*/  @!P0 IMAD R27, R27, R112, R11 ;  /* 0x000000701b1b8224 */ /* 0x000fe200078e020b */
[----:B------:R-:W-:Y:S04]  /*6490*/  BSSY B1, `(.L_x_203) ;  /* 0x0000006000017945 */ /* 0x000fe80003800000 */
[----:B------:R0:W-:Y:S01]  /*64a0*/  @!P0 STG.E.U8 desc[UR44][R6.64+0xa1], R27 ;  /* 0x0000a11b06008986 */ /* 0x0001e2000c10112c */
[----:B------:R-:W-:Y:S05]  /*64b0*/  @P5 BRA `(.L_x_204) ;  /* 0x00000000000c5947 */ /* 0x000fea0003800000 */
[----:B------:R-:W5:Y:S02]  /*64c0*/  LDG.E.U8 R122, desc[UR44][R2.64+0xa8] ;  /* 0x0000a82c027a7981 */ /* 0x000f64000c1e1100 */
[----:B-----5:R-:W-:-:S05]  /*64d0*/  PRMT R10, R122, 0x8880, RZ ;  /* 0x000088807a0a7816 */ /* 0x020fca00000000ff */
[----:B------:R-:W-:-:S07]  /*64e0*/  IMAD R11, R10, R113, RZ ;  /* 0x000000710a0b7224 */ /* 0x000fce00078e02ff */
.L_x_204:
[----:B------:R-:W-:Y:S05]  /*64f0*/  BSYNC B1 ;  /* 0x0000000000017941 */ /* 0x000fea0003800000 */
.L_x_203:
[----:B--2---:R-:W-:Y:S01]  /*6500*/  @!P5 IMAD R13, R28, R112, R11 ;  /* 0x000000701c0dd224 */ /* 0x004fe200078e020b */
[----:B------:R-:W-:Y:S04]  /*6510*/  BSSY B1, `(.L_x_205) ;  /* 0x0000006000017945 */ /* 0x000fe80003800000 */
[----:B------:R2:W-:Y:S01]  /*6520*/  @!P5 STG.E.U8 desc[UR44][R4.64+0xa8], R13 ;  /* 0x0000a80d0400d986 */ /* 0x0005e2000c10112c */
[----:B------:R-:W-:Y:S05]  /*6530*/  @P4 BRA `(.L_x_206) ;  /* 0x00000000000c4947 */ /* 0x000fea0003800000 */
[----:B------:R-:W5:Y:S02]  /*6540*/  LDG.E.U8 R122, desc[UR44][R2.64+0xa9] ;  /* 0x0000a92c027a7981 */ /* 0x000f64000c1e1100 */
[----:B-----5:R-:W-:-:S05]  /*6550*/  PRMT R10, R122, 0x8880, RZ ;  /* 0x000088807a0a7816 */ /* 0x020fca00000000ff */
[----:B------:R-:W-:-:S07]  /*6560*/  IMAD R11, R10, R113, RZ ;  /* 0x000000710a0b7224 */ /* 0x000fce00078e02ff */
.L_x_206:
[----:B------:R-:W-:Y:S05]  /*6570*/  BSYNC B1 ;  /* 0x0000000000017941 */ /* 0x000fea0003800000 */
.L_x_205:
[----:B------:R-:W-:Y:S01]  /*6580*/  @!P4 IMAD R29, R29, R112, R11 ;  /* 0x000000701d1dc224 */ /* 0x000fe200078e020b */
[----:B------:R-:W-:Y:S04]  /*6590*/  BSSY B1, `(.L_x_207) ;  /* 0x0000006000017945 */ /* 0x000fe80003800000 */
[----:B------:R0:W-:Y:S01]  /*65a0*/  @!P4 STG.E.U8 desc[UR44][R4.64+0xa9], R29 ;  /* 0x0000a91d0400c986 */ /* 0x0001e2000c10112c */
[----:B------:R-:W-:Y:S05]  /*65b0*/  @P3 BRA `(.L_x_208) ;  /* 0x00000000000c3947 */ /* 0x000fea0003800000 */
[----:B------:R-:W0:Y:S02]  /*65c0*/  LDG.E.U8 R122, desc[UR44][R8.64+0xa8] ;  /* 0x0000a82c087a7981 */ /* 0x000e24000c1e1100 */
[----:B0-----:R-:W-:-:S05]  /*65d0*/  PRMT R2, R122, 0x8880, RZ ;  /* 0x000088807a027816 */ /* 0x001fca00000000ff */
[----:B------:R-:W-:-:S07]  /*65e0*/  IMAD R11, R2, R113, RZ ;  /* 0x00000071020b7224 */ /* 0x000fce00078e02ff */
.L_x_208:
[----:B------:R-:W-:Y:S05]  /*65f0*/  BSYNC B1 ;  /* 0x0000000000017941 */ /* 0x000fea0003800000 */
.L_x_207:
[----:B0-----:R-:W-:Y:S01]  /*6600*/  @!P3 IMAD R3, R30, R112, R11 ;  /* 0x000000701e03b224 */ /* 0x001fe200078e020b */
[----:B------:R-:W-:Y:S01]  /*6610*/  ISETP.LT.OR P2, PT, R0, 0x9, !P2 ;  /* 0x000000090000780c */ /* 0x000fe20005741670 */
[----:B------:R-:W-:Y:S03]  /*6620*/  BSSY B1, `(.L_x_209) ;  /* 0x0000006000017945 */ /* 0x000fe60003800000 */
[----:B------:R0:W-:Y:S09]  /*6630*/  @!P3 STG.E.U8 desc[UR44][R6.64+0xa8], R3 ;  /* 0x0000a8030600b986 */ /* 0x0001f2000c10112c */
[----:B------:R-:W-:Y:S05]  /*6640*/  @P2 BRA `(.L_x_210) ;  /* 0x00000000000c2947 */ /* 0x000fea0003800000 */
[----:B------:R-:W5:Y:S02]  /*6650*/  LDG.E.U8 R122, desc[UR44][R8.64+0xa9] ;  /* 0x0000a92c087a7981 */ /* 0x000f64000c1e1100 */
[----:B-----5:R-:W-:-:S05]  /*6660*/  PRMT R0, R122, 0x8880, RZ ;  /* 0x000088807a007816 */ /* 0x020fca00000000ff */
[----:B------:R-:W-:-:S07]  /*6670*/  IMAD R11, R0, R113, RZ ;  /* 0x00000071000b7224 */ /* 0x000fce00078e02ff */
.L_x_210:
[----:B------:R-:W-:Y:S05]  /*6680*/  BSYNC B1 ;  /* 0x0000000000017941 */ /* 0x000fea0003800000 */
.L_x_209:
[----:B------:R-:W-:Y:S01]  /*6690*/  IMAD R11, R31, R112, R11 ;  /* 0x000000701f0b7224 */ /* 0x000fe200078e020b */
[----:B------:R-:W-:Y:S06]  /*66a0*/  @P2 BRA `(.L_x_211) ;  /* 0x0000001000d82947 */ /* 0x000fec0003800000 */
[----:B------:R0:W-:Y:S01]  /*66b0*/  STG.E.U8 desc[UR44][R6.64+0xa9], R11 ;  /* 0x0000a90b06007986 */ /* 0x0001e2000c10112c */
[----:B------:R-:W-:Y:S05]  /*66c0*/  BRA `(.L_x_211) ;  /* 0x0000001000d07947 */ /* 0x000fea0003800000 */
.L_x_34:
[C---:B------:R-:W-:Y:S02]  /*66d0*/  ISETP.GE.AND P1, PT, R10.reuse, 0x1, PT ;  /* 0x000000010a00780c */ /* 0x040fe40003f26270 */
[----:B------:R-:W-:Y:S02]  /*66e0*/  ISETP.GE.AND P2, PT, R10, 0x2, PT ;  /* 0x000000020a00780c */ /* 0x000fe40003f46270 */
[C---:B------:R-:W-:Y:S02]  /*66f0*/  ISETP.LT.OR P3, PT, R0.reuse, 0x1, !P1 ;  /* 0x000000010000780c */ /* 0x040fe40004f61670 */
[C---:B------:R-:W-:Y:S02]  /*6700*/  ISETP.LT.OR P4, PT, R0.reuse, 0x1, !P2 ;  /* 0x000000010000780c */ /* 0x040fe40005781670 */
[C---:B------:R-:W-:Y:S02]  /*6710*/  ISETP.LT.OR P1, PT, R0.reuse, 0x9, !P1 ;  /* 0x000000090000780c */ /* 0x040fe40004f21670 */
[----:B------:R-:W-:-:S02]  /*6720*/  ISETP.LT.OR P2, PT, R0, 0x9, !P2 ;  /* 0x000000090000780c */ /* 0x000fc40005741670 */
[C---:B------:R-:W-:Y:S02]  /*6730*/  ISETP.GE.AND P5, PT, R10.reuse, 0x9, PT ;  /* 0x000000090a00780c */ /* 0x040fe40003fa6270 */
[----:B------:R-:W-:-:S03]  /*6740*/  ISETP.GE.AND P0, PT, R10, 0xa, PT ;  /* 0x0000000a0a00780c */ /* 0x000fc60003f06270 */
[-C--:B------:R-:W-:Y:S02]  /*6750*/  @!P3 IMAD R3, R104, R112.reuse, RZ ;  /* 0x000000706803b224 */ /* 0x080fe400078e02ff */
[-C--:B------:R-:W-:Y:S02]  /*6760*/  @!P4 IMAD R105, R105, R112.reuse, RZ ;  /* 0x000000706969c224 */ /* 0x080fe400078e02ff */
[-C--:B------:R-:W-:Y:S01]  /*6770*/  @!P1 IMAD R9, R106, R112.reuse, RZ ;  /* 0x000000706a099224 */ /* 0x080fe200078e02ff */
[----:B------:R0:W-:Y:S01]  /*6780*/  @!P3 STG.E.U8 desc[UR44][R4.64], R3 ;  /* 0x000000030400b986 */ /* 0x0001e2000c10112c */
[C---:B------:R-:W-:Y:S01]  /*6790*/  ISETP.LT.OR P3, PT, R0.reuse, 0x1, !P5 ;  /* 0x000000010000780c */ /* 0x040fe20006f61670 */
[----:B------:R-:W-:Y:S02]  /*67a0*/  @!P2 IMAD R107, R107, R112, RZ ;  /* 0x000000706b6ba224 */ /* 0x000fe400078e02ff */
[----:B------:R-:W-:Y:S01]  /*67b0*/  @!P4 STG.E.U8 desc[UR44][R4.64+0x1], R105 ;  /* 0x000001690400c986 */ /* 0x000fe2000c10112c */
[----:B------:R-:W-:-:S02]  /*67c0*/  ISETP.LT.OR P4, PT, R0, 0x1, !P0 ;  /* 0x000000010000780c */ /* 0x000fc40004781670 */
[C---:B------:R-:W-:Y:S01]  /*67d0*/  ISETP.LT.OR P0, PT, R0.reuse, 0x9, !P0 ;  /* 0x000000090000780c */ /* 0x040fe20004701670 */
[----:B------:R1:W-:Y:S01]  /*67e0*/  @!P1 STG.E.U8 desc[UR44][R6.64], R9 ;  /* 0x0000000906009986 */ /* 0x0003e2000c10112c */
[----:B------:R-:W-:Y:S02]  /*67f0*/  ISETP.LT.OR P1, PT, R0, 0x9, !P5 ;  /* 0x000000090000780c */ /* 0x000fe40006f21670 */
[C---:B------:R-:W-:Y:S01]  /*6800*/  ISETP.GE.AND P5, PT, R10.reuse, 0x11, PT ;  /* 0x000000110a00780c */ /* 0x040fe20003fa6270 */
[----:B------:R-:W-:Y:S01]  /*6810*/  @!P2 STG.E.U8 desc[UR44][R6.64+0x1], R107 ;  /* 0x0000016b0600a986 */ /* 0x000fe2000c10112c */
[----:B------:R-:W-:Y:S01]  /*6820*/  ISETP.GE.AND P2, PT, R10, 0x12, PT ;  /* 0x000000120a00780c */ /* 0x000fe20003f46270 */
[----:B------:R-:W-:-:S04]  /*6830*/  @!P3 IMAD R11, R108, R112, RZ ;  /* 0x000000706c0bb224 */ /* 0x000fc800078e02ff */
[-C--:B------:R-:W-:Y:S01]  /*6840*/  @!P4 IMAD R109, R109, R112.reuse, RZ ;  /* 0x000000706d6dc224 */ /* 0x080fe200078e02ff */
[----:B------:R-:W-:Y:S01]  /*6850*/  @!P3 STG.E.U8 desc[UR44][R4.64+0x8], R11 ;  /* 0x0000080b0400b986 */ /* 0x000fe2000c10112c */
[C---:B------:R-:W-:Y:S01]  /*6860*/  ISETP.LT.OR P3, PT, R0.reuse, 0x1, !P5 ;  /* 0x000000010000780c */ /* 0x040fe20006f61670 */
[-C--:B------:R-:W-:Y:S02]  /*6870*/  @!P0 IMAD R111, R111, R112.reuse, RZ ;  /* 0x000000706f6f8224 */ /* 0x080fe400078e02ff */
[----:B------:R-:W-:Y:S01]  /*6880*/  @!P4 STG.E.U8 desc[UR44][R4.64+0x9], R109 ;  /* 0x0000096d0400c986 */ /* 0x000fe2000c10112c */
[----:B------:R-:W-:Y:S01]  /*6890*/  ISETP.LT.OR P4, PT, R0, 0x1, !P2 ;  /* 0x000000010000780c */ /* 0x000fe20005781670 */
[----:B0-----:R-:W-:Y:S01]  /*68a0*/  @!P1 IMAD R3, R110, R112, RZ ;  /* 0x000000706e039224 */ /* 0x001fe200078e02ff */
[----:B------:R-:W-:Y:S01]  /*68b0*/  ISETP.LT.OR P2, PT, R0, 0x9, !P2 ;  /* 0x000000090000780c */ /* 0x000fe20005741670 */
[----:B------:R-:W-:Y:S01]  /*68c0*/  @!P0 STG.E.U8 desc[UR44][R6.64+0x9], R111 ;  /* 0x0000096f06008986 */ /* 0x000fe2000c10112c */
[----:B------:R-:W-:-:S03]  /*68d0*/  ISETP.GE.AND P0, PT, R10, 0x1a, PT ;  /* 0x0000001a0a00780c */ /* 0x000fc60003f06270 */
[----:B------:R0:W-:Y:S01]  /*68e0*/  @!P1 STG.E.U8 desc[UR44][R6.64+0x8], R3 ;  /* 0x0000080306009986 */ /* 0x0001e2000c10112c */
[----:B------:R-:W-:Y:S01]  /*68f0*/  ISETP.LT.OR P1, PT, R0, 0x9, !P5 ;  /* 0x000000090000780c */ /* 0x000fe20006f21670 */
[----:B-1----:R-:W-:Y:S01]  /*6900*/  @!P3 IMAD R9, R96, R112, RZ ;  /* 0x000000706009b224 */ /* 0x002fe200078e02ff */
[----:B------:R-:W-:-:S03]  /*6910*/  ISETP.GE.AND P5, PT, R10, 0x19, PT ;  /* 0x000000190a00780c */ /* 0x000fc60003fa6270 */
[-C--:B------:R-:W-:Y:S01]  /*6920*/  @!P4 IMAD R97, R97, R112.reuse, RZ ;  /* 0x000000706161c224 */ /* 0x080fe200078e02ff */
[----:B------:R-:W-:Y:S01]  /*6930*/  @!P3 STG.E.U8 desc[UR44][R4.64+0x10], R9 ;  /* 0x000010090400b986 */ /* 0x000fe2000c10112c */
[C---:B------:R-:W-:Y:S01]  /*6940*/  ISETP.LT.OR P3, PT, R0.reuse, 0x1, !P5 ;  /* 0x000000010000780c */ /* 0x040fe20006f61670 */
[-C--:B------:R-:W-:Y:S02]  /*6950*/  @!P2 IMAD R99, R99, R112.reuse, RZ ;  /* 0x000000706363a224 */ /* 0x080fe400078e02ff */
[----:B------:R-:W-:Y:S01]  /*6960*/  @!P4 STG.E.U8 desc[UR44][R4.64+0x11], R97 ;  /* 0x000011610400c986 */ /* 0x000fe2000c10112c */
[----:B------:R-:W-:Y:S02]  /*6970*/  ISETP.LT.OR P4, PT, R0, 0x1, !P0 ;  /* 0x000000010000780c */ /* 0x000fe40004781670 */
[----:B0-----:R-:W-:Y:S01]  /*6980*/  @!P1 IMAD R3, R98, R112, RZ ;  /* 0x0000007062039224 */ /* 0x001fe200078e02ff */
[----:B------:R-:W-:Y:S01]  /*6990*/  @!P2 STG.E.U8 desc[UR44][R6.64+0x11], R99 ;  /* 0x000011630600a986 */ /* 0x000fe2000c10112c */
[----:B------:R-:W-:-:S02]  /*69a0*/  ISETP.LT.OR P0, PT, R0, 0x9, !P0 ;  /* 0x000000090000780c */ /* 0x000fc40004701670 */
[----:B------:R-:W-:Y:S01]  /*69b0*/  ISETP.GE.AND P2, PT, R10, 0x22, PT ;  /* 0x000000220a00780c */ /* 0x000fe20003f46270 */
[----:B------:R0:W-:Y:S01]  /*69c0*/  @!P1 STG.E.U8 desc[UR44][R6.64+0x10], R3 ;  /* 0x0000100306009986 */ /* 0x0001e2000c10112c */
[----:B------:R-:W-:Y:S01]  /*69d0*/  ISETP.LT.OR P1, PT, R0, 0x9, !P5 ;  /* 0x000000090000780c */ /* 0x000fe20006f21670 */
[----:B------:R-:W-:Y:S01]  /*69e0*/  @!P3 IMAD R11, R100, R112, RZ ;  /* 0x00000070640bb224 */ /* 0x000fe200078e02ff */
[----:B------:R-:W-:-:S03]  /*69f0*/  ISETP.GE.AND P5, PT, R10, 0x21, PT ;  /* 0x000000210a00780c */ /* 0x000fc60003fa6270 */
[-C--:B------:R-:W-:Y:S01]  /*6a00*/  @!P4 IMAD R101, R101, R112.reuse, RZ ;  /* 0x000000706565c224 */ /* 0x080fe200078e02ff */
[----:B------:R-:W-:Y:S01]  /*6a10*/  @!P3 STG.E.U8 desc[UR44][R4.64+0x18], R11 ;  /* 0x0000180b0400b986 */ /* 0x000fe2000c10112c */
[C---:B------:R-:W-:Y:S02]  /*6a20*/  ISETP.LT.OR P3, PT, R0.reuse, 0x1, !P5 ;  /* 0x000000010000780c */ /* 0x040fe40006f61670 */
[-C--:B------:R-:W-:Y:S01]  /*6a30*/  @!P0 IMAD R103, R103, R112.reuse, RZ ;  /* 0x0000007067678224 */ /* 0x080fe200078e02ff */
        /* <DEDUP_REMOVED lines=87> */
[----:B------:R-:W-:Y:S01]  /*6fb0*/  ISETP.LT.OR P2, PT, R0, 0x9, !P2 ;  /* 0x000000090000780c */ /* 0x000fe20005741670 */
[----:B------:R-:W-:Y:S01]  /*6fc0*/  @!P0 STG.E.U8 desc[UR44][R6.64+0x49], R79 ;  /* 0x0000494f06008986 */ /* 0x000fe2000c10112c */
[----:B------:R-:W-:-:S03]  /*6fd0*/  ISETP.GE.AND P0, PT, R10, 0x5a, PT ;  /* 0x0000005a0a00780c */ /* 0x000fc60003f06270 */
[----:B------:R0:W-:Y:S01]  /*6fe0*/  @!P1 STG.E.U8 desc[UR44][R6.64+0x48], R3 ;  /* 0x0000480306009986 */ /* 0x0001e2000c10112c */
[-C--:B------:R-:W-:Y:S01]  /*6ff0*/  @!P3 IMAD R9, R64, R112.reuse, RZ ;  /* 0x000000704009b224 */ /* 0x080fe200078e02ff */
[----:B------:R-:W-:Y:S02]  /*7000*/  ISETP.LT.OR P1, PT, R0, 0x9, !P5 ;  /* 0x000000090000780c */ /* 0x000fe40006f21670 */
[----:B------:R-:W-:Y:S01]  /*7010*/  ISETP.GE.AND P5, PT, R10, 0x59, PT ;  /* 0x000000590a00780c */ /* 0x000fe20003fa6270 */
[-C--:B------:R-:W-:Y:S01]  /*7020*/  @!P4 IMAD R65, R65, R112.reuse, RZ ;  /* 0x000000704141c224 */ /* 0x080fe200078e02ff */
[----:B------:R-:W-:Y:S02]  /*7030*/  @!P3 STG.E.U8 desc[UR44][R4.64+0x50], R9 ;  /* 0x000050090400b986 */ /* 0x000fe4000c10112c */
[C---:B------:R-:W-:Y:S01]  /*7040*/  ISETP.LT.OR P3, PT, R0.reuse, 0x1, !P5 ;  /* 0x000000010000780c */ /* 0x040fe20006f61670 */
[----:B------:R-:W-:Y:S01]  /*7050*/  @!P2 IMAD R67, R67, R112, RZ ;  /* 0x000000704343a224 */ /* 0x000fe200078e02ff */
[----:B------:R-:W-:Y:S01]  /*7060*/  @!P4 STG.E.U8 desc[UR44][R4.64+0x51], R65 ;  /* 0x000051410400c986 */ /* 0x000fe2000c10112c */
[----:B------:R-:W-:-:S02]  /*7070*/  ISETP.LT.OR P4, PT, R0, 0x1, !P0 ;  /* 0x000000010000780c */ /* 0x000fc40004781670 */
[----:B------:R-:W-:Y:S01]  /*7080*/  ISETP.LT.OR P0, PT, R0, 0x9, !P0 ;  /* 0x000000090000780c */ /* 0x000fe20004701670 */
[----:B------:R-:W-:Y:S01]  /*7090*/  @!P2 STG.E.U8 desc[UR44][R6.64+0x51], R67 ;  /* 0x000051430600a986 */ /* 0x000fe2000c10112c */
[-C--:B0-----:R-:W-:Y:S01]  /*70a0*/  @!P1 IMAD R3, R66, R112.reuse, RZ ;  /* 0x0000007042039224 */ /* 0x081fe200078e02ff */
[----:B------:R-:W-:Y:S02]  /*70b0*/  ISETP.LT.OR P2, PT, R0, 0x9, !P5 ;  /* 0x000000090000780c */ /* 0x000fe40006f41670 */
[----:B------:R-:W-:Y:S02]  /*70c0*/  ISETP.GE.AND P5, PT, R10, 0x62, PT ;  /* 0x000000620a00780c */ /* 0x000fe40003fa6270 */
[----:B------:R0:W-:Y:S01]  /*70d0*/  @!P1 STG.E.U8 desc[UR44][R6.64+0x50], R3 ;  /* 0x0000500306009986 */ /* 0x0001e2000c10112c */
[-C--:B------:R-:W-:Y:S01]  /*70e0*/  @!P3 IMAD R11, R68, R112.reuse, RZ ;  /* 0x00000070440bb224 */ /* 0x080fe200078e02ff */
[----:B------:R-:W-:Y:S02]  /*70f0*/  ISETP.GE.AND P1, PT, R10, 0x61, PT ;  /* 0x000000610a00780c */ /* 0x000fe40003f26270 */
[----:B------:R-:W-:-:S02]  /*7100*/  @!P4 IMAD R69, R69, R112, RZ ;  /* 0x000000704545c224 */ /* 0x000fc400078e02ff */
[----:B------:R-:W-:Y:S01]  /*7110*/  @!P3 STG.E.U8 desc[UR44][R4.64+0x58], R11 ;  /* 0x0000580b0400b986 */ /* 0x000fe2000c10112c */
[C---:B------:R-:W-:Y:S01]  /*7120*/  ISETP.LT.OR P3, PT, R0.reuse, 0x1, !P1 ;  /* 0x000000010000780c */ /* 0x040fe20004f61670 */
[-C--:B------:R-:W-:Y:S01]  /*7130*/  @!P0 IMAD R71, R71, R112.reuse, RZ ;  /* 0x0000007047478224 */ /* 0x080fe200078e02ff */
[C---:B------:R-:W-:Y:S01]  /*7140*/  ISETP.LT.OR P1, PT, R0.reuse, 0x9, !P1 ;  /* 0x000000090000780c */ /* 0x040fe20004f21670 */
[----:B------:R-:W-:Y:S01]  /*7150*/  @!P4 STG.E.U8 desc[UR44][R4.64+0x59], R69 ;  /* 0x000059450400c986 */ /* 0x000fe2000c10112c */
[----:B------:R-:W-:Y:S01]  /*7160*/  ISETP.LT.OR P4, PT, R0, 0x1, !P5 ;  /* 0x000000010000780c */ /* 0x000fe20006f81670 */
[----:B0-----:R-:W-:Y:S01]  /*7170*/  @!P2 IMAD R3, R70, R112, RZ ;  /* 0x000000704603a224 */ /* 0x001fe200078e02ff */
[----:B------:R-:W-:Y:S01]  /*7180*/  ISETP.LT.OR P5, PT, R0, 0x9, !P5 ;  /* 0x000000090000780c */ /* 0x000fe20006fa1670 */
[----:B------:R-:W-:Y:S01]  /*7190*/  @!P0 STG.E.U8 desc[UR44][R6.64+0x59], R71 ;  /* 0x0000594706008986 */ /* 0x000fe2000c10112c */
[----:B------:R-:W-:-:S03]  /*71a0*/  ISETP.GE.AND P0, PT, R10, 0x6a, PT ;  /* 0x0000006a0a00780c */ /* 0x000fc60003f06270 */
[----:B------:R0:W-:Y:S01]  /*71b0*/  @!P2 STG.E.U8 desc[UR44][R6.64+0x58], R3 ;  /* 0x000058030600a986 */ /* 0x0001e2000c10112c */
[----:B------:R-:W-:Y:S01]  /*71c0*/  ISETP.GE.AND P2, PT, R10, 0x69, PT ;  /* 0x000000690a00780c */ /* 0x000fe20003f46270 */
[----:B------:R-:W-:-:S04]  /*71d0*/  @!P3 IMAD R9, R56, R112, RZ ;  /* 0x000000703809b224 */ /* 0x000fc800078e02ff */
[-C--:B------:R-:W-:Y:S01]  /*71e0*/  @!P4 IMAD R57, R57, R112.reuse, RZ ;  /* 0x000000703939c224 */ /* 0x080fe200078e02ff */
[----:B------:R-:W-:Y:S01]  /*71f0*/  @!P3 STG.E.U8 desc[UR44][R4.64+0x60], R9 ;  /* 0x000060090400b986 */ /* 0x000fe2000c10112c */
[C---:B------:R-:W-:Y:S01]  /*7200*/  ISETP.LT.OR P3, PT, R0.reuse, 0x1, !P2 ;  /* 0x000000010000780c */ /* 0x040fe20005761670 */
[-C--:B------:R-:W-:Y:S01]  /*7210*/  @!P5 IMAD R59, R59, R112.reuse, RZ ;  /* 0x000000703b3bd224 */ /* 0x080fe200078e02ff */
[C---:B------:R-:W-:Y:S01]  /*7220*/  ISETP.LT.OR P2, PT, R0.reuse, 0x9, !P2 ;  /* 0x000000090000780c */ /* 0x040fe20005741670 */
[----:B------:R-:W-:Y:S01]  /*7230*/  @!P4 STG.E.U8 desc[UR44][R4.64+0x61], R57 ;  /* 0x000061390400c986 */ /* 0x000fe2000c10112c */
[----:B------:R-:W-:Y:S01]  /*7240*/  ISETP.LT.OR P4, PT, R0, 0x1, !P0 ;  /* 0x000000010000780c */ /* 0x000fe20004781670 */
[----:B0-----:R-:W-:Y:S02]  /*7250*/  @!P1 IMAD R3, R58, R112, RZ ;  /* 0x000000703a039224 */ /* 0x001fe400078e02ff */
[----:B------:R-:W-:Y:S01]  /*7260*/  @!P5 STG.E.U8 desc[UR44][R6.64+0x61], R59 ;  /* 0x0000613b0600d986 */ /* 0x000fe2000c10112c */
[----:B------:R-:W-:-:S02]  /*7270*/  ISETP.LT.OR P5, PT, R0, 0x9, !P0 ;  /* 0x000000090000780c */ /* 0x000fc400047a1670 */
[C---:B------:R-:W-:Y:S01]  /*7280*/  ISETP.GE.AND P0, PT, R10.reuse, 0x72, PT ;  /* 0x000000720a00780c */ /* 0x040fe20003f06270 */
[----:B------:R0:W-:Y:S01]  /*7290*/  @!P1 STG.E.U8 desc[UR44][R6.64+0x60], R3 ;  /* 0x0000600306009986 */ /* 0x0001e2000c10112c */
[----:B------:R-:W-:Y:S01]  /*72a0*/  ISETP.GE.AND P1, PT, R10, 0x71, PT ;  /* 0x000000710a00780c */ /* 0x000fe20003f26270 */
[----:B------:R-:W-:-:S04]  /*72b0*/  @!P3 IMAD R11, R60, R112, RZ ;  /* 0x000000703c0bb224 */ /* 0x000fc800078e02ff */
[-C--:B------:R-:W-:Y:S01]  /*72c0*/  @!P4 IMAD R61, R61, R112.reuse, RZ ;  /* 0x000000703d3dc224 */ /* 0x080fe200078e02ff */
[----:B------:R-:W-:Y:S01]  /*72d0*/  @!P3 STG.E.U8 desc[UR44][R4.64+0x68], R11 ;  /* 0x0000680b0400b986 */ /* 0x000fe2000c10112c */
[C---:B------:R-:W-:Y:S02]  /*72e0*/  ISETP.LT.OR P3, PT, R0.reuse, 0x1, !P1 ;  /* 0x000000010000780c */ /* 0x040fe40004f61670 */
[-C--:B------:R-:W-:Y:S01]  /*72f0*/  @!P5 IMAD R63, R63, R112.reuse, RZ ;  /* 0x000000703f3fd224 */ /* 0x080fe200078e02ff */
[----:B------:R-:W-:Y:S01]  /*7300*/  @!P4 STG.E.U8 desc[UR44][R4.64+0x69], R61 ;  /* 0x0000693d0400c986 */ /* 0x000fe2000c10112c */
[----:B------:R-:W-:Y:S01]  /*7310*/  ISETP.LT.OR P4, PT, R0, 0x1, !P0 ;  /* 0x000000010000780c */ /* 0x000fe20004781670 */
[----:B0-----:R-:W-:Y:S01]  /*7320*/  @!P2 IMAD R3, R62, R112, RZ ;  /* 0x000000703e03a224 */ /* 0x001fe200078e02ff */
[C---:B------:R-:W-:Y:S01]  /*7330*/  ISETP.LT.OR P1, PT, R0.reuse, 0x9, !P1 ;  /* 0x000000090000780c */ /* 0x040fe20004f21670 */
        /* <DEDUP_REMOVED lines=13> */
[----:B------:R-:W-:Y:S01]  /*7410*/  ISETP.LT.OR P5, PT, R0, 0x9, !P5 ;  /* 0x000000090000780c */ /* 0x000fe20006fa1670 */
[----:B------:R-:W-:Y:S01]  /*7420*/  @!P0 STG.E.U8 desc[UR44][R6.64+0x71], R51 ;  /* 0x0000713306008986 */ /* 0x000fe2000c10112c */
[----:B------:R-:W-:-:S02]  /*7430*/  ISETP.GE.AND P0, PT, R10, 0x81, PT ;  /* 0x000000810a00780c */ /* 0x000fc40003f06270 */
[----:B------:R-:W-:Y:S01]  /*7440*/  ISETP.LT.OR P2, PT, R0, 0x9, !P2 ;  /* 0x000000090000780c */ /* 0x000fe20005741670 */
[----:B------:R0:W-:Y:S01]  /*7450*/  @!P1 STG.E.U8 desc[UR44][R6.64+0x70], R3 ;  /* 0x0000700306009986 */ /* 0x0001e2000c10112c */
[----:B------:R-:W-:Y:S01]  /*7460*/  ISETP.GE.AND P1, PT, R10, 0x82, PT ;  /* 0x000000820a00780c */ /* 0x000fe20003f26270 */
[----:B------:R-:W-:-:S04]  /*7470*/  @!P3 IMAD R53, R53, R112, RZ ;  /* 0x000000703535b224 */ /* 0x000fc800078e02ff */
[-C--:B------:R-:W-:Y:S01]  /*7480*/  @!P4 IMAD R11, R52, R112.reuse, RZ ;  /* 0x00000070340bc224 */ /* 0x080fe200078e02ff */
[----:B------:R-:W-:Y:S01]  /*7490*/  @!P3 STG.E.U8 desc[UR44][R4.64+0x79], R53 ;  /* 0x000079350400b986 */ /* 0x000fe2000c10112c */
[C---:B------:R-:W-:Y:S02]  /*74a0*/  ISETP.LT.OR P3, PT, R0.reuse, 0x1, !P0 ;  /* 0x000000010000780c */ /* 0x040fe40004761670 */
[C---:B------:R-:W-:Y:S01]  /*74b0*/  ISETP.LT.OR P0, PT, R0.reuse, 0x9, !P0 ;  /* 0x000000090000780c */ /* 0x040fe20004701670 */
[----:B------:R-:W-:Y:S01]  /*74c0*/  @!P4 STG.E.U8 desc[UR44][R4.64+0x78], R11 ;  /* 0x0000780b0400c986 */ /* 0x000fe2000c10112c */
[----:B------:R-:W-:Y:S01]  /*74d0*/  ISETP.LT.OR P4, PT, R0, 0x1, !P1 ;  /* 0x000000010000780c */ /* 0x000fe20004f81670 */
[-C--:B0-----:R-:W-:Y:S01]  /*74e0*/  @!P5 IMAD R3, R54, R112.reuse, RZ ;  /* 0x000000703603d224 */ /* 0x081fe200078e02ff */
[----:B------:R-:W-:Y:S01]  /*74f0*/  ISETP.LT.OR P1, PT, R0, 0x9, !P1 ;  /* 0x000000090000780c */ /* 0x000fe20004f21670 */
[----:B------:R-:W-:-:S03]  /*7500*/  @!P2 IMAD R55, R55, R112, RZ ;  /* 0x000000703737a224 */ /* 0x000fc600078e02ff */
[----:B------:R0:W-:Y:S01]  /*7510*/  @!P5 STG.E.U8 desc[UR44][R6.64+0x78], R3 ;  /* 0x000078030600d986 */ /* 0x0001e2000c10112c */
[----:B------:R-:W-:Y:S02]  /*7520*/  ISETP.GE.AND P5, PT, R10, 0x89, PT ;  /* 0x000000890a00780c */ /* 0x000fe40003fa6270 */
[-C--:B------:R-:W-:Y:S01]  /*7530*/  @!P3 IMAD R9, R40, R112.reuse, RZ ;  /* 0x000000702809b224 */ /* 0x080fe200078e02ff */
[----:B------:R-:W-:Y:S01]  /*7540*/  @!P2 STG.E.U8 desc[UR44][R6.64+0x79], R55 ;  /* 0x000079370600a986 */ /* 0x000fe2000c10112c */
[----:B------:R-:W-:Y:S02]  /*7550*/  ISETP.GE.AND P2, PT, R10, 0x8a, PT ;  /* 0x0000008a0a00780c */ /* 0x000fe40003f46270 */
[-C--:B------:R-:W-:Y:S01]  /*7560*/  @!P4 IMAD R41, R41, R112.reuse, RZ ;  /* 0x000000702929c224 */ /* 0x080fe200078e02ff */
        /* <DEDUP_REMOVED lines=56> */
[----:B------:R1:W-:Y:S01]  /*78f0*/  @!P3 STG.E.U8 desc[UR44][R4.64+0xa0], R9 ;  /* 0x0000a0090400b986 */ /* 0x0003e2000c10112c */
[C---:B------:R-:W-:Y:S01]  /*7900*/  ISETP.LT.OR P3, PT, R0.reuse, 0x1, !P5 ;  /* 0x000000010000780c */ /* 0x040fe20006f61670 */
[-C--:B------:R-:W-:Y:S01]  /*7910*/  @!P0 IMAD R27, R27, R112.reuse, RZ ;  /* 0x000000701b1b8224 */ /* 0x080fe200078e02ff */
[C---:B------:R-:W-:Y:S01]  /*7920*/  ISETP.LT.OR P5, PT, R0.reuse, 0x9, !P5 ;  /* 0x000000090000780c */ /* 0x040fe20006fa1670 */
[----:B------:R2:W-:Y:S01]  /*7930*/  @!P4 STG.E.U8 desc[UR44][R4.64+0xa1], R25 ;  /* 0x0000a1190400c986 */ /* 0x0005e2000c10112c */
[----:B------:R-:W-:Y:S01]  /*7940*/  ISETP.LT.OR P4, PT, R0, 0x1, !P2 ;  /* 0x000000010000780c */ /* 0x000fe20005781670 */
[-C--:B0-----:R-:W-:Y:S01]  /*7950*/  @!P1 IMAD R3, R26, R112.reuse, RZ ;  /* 0x000000701a039224 */ /* 0x081fe200078e02ff */
[----:B------:R-:W-:Y:S01]  /*7960*/  ISETP.LT.OR P2, PT, R0, 0x9, !P2 ;  /* 0x000000090000780c */ /* 0x000fe20005741670 */
[----:B------:R2:W-:Y:S04]  /*7970*/  @!P0 STG.E.U8 desc[UR44][R6.64+0xa1], R27 ;  /* 0x0000a11b06008986 */ /* 0x0005e8000c10112c */
[----:B------:R2:W-:Y:S02]  /*7980*/  @!P1 STG.E.U8 desc[UR44][R6.64+0xa0], R3 ;  /* 0x0000a00306009986 */ /* 0x0005e4000c10112c */
[----:B-1----:R-:W-:-:S02]  /*7990*/  @!P3 IMAD R9, R28, R112, RZ ;  /* 0x000000701c09b224 */ /* 0x002fc400078e02ff */
[-C--:B------:R-:W-:Y:S02]  /*79a0*/  @!P5 IMAD R11, R30, R112.reuse, RZ ;  /* 0x000000701e0bd224 */ /* 0x080fe400078e02ff */
[-C--:B------:R-:W-:Y:S01]  /*79b0*/  @!P4 IMAD R29, R29, R112.reuse, RZ ;  /* 0x000000701d1dc224 */ /* 0x080fe200078e02ff */
[----:B------:R2:W-:Y:S01]  /*79c0*/  @!P3 STG.E.U8 desc[UR44][R4.64+0xa8], R9 ;  /* 0x0000a8090400b986 */ /* 0x0005e2000c10112c */
[----:B------:R-:W-:-:S03]  /*79d0*/  @!P2 IMAD R31, R31, R112, RZ ;  /* 0x000000701f1fa224 */ /* 0x000fc600078e02ff */
[----:B------:R2:W-:Y:S04]  /*79e0*/  @!P4 STG.E.U8 desc[UR44][R4.64+0xa9], R29 ;  /* 0x0000a91d0400c986 */ /* 0x0005e8000c10112c */
[----:B------:R2:W-:Y:S04]  /*79f0*/  @!P5 STG.E.U8 desc[UR44][R6.64+0xa8], R11 ;  /* 0x0000a80b0600d986 */ /* 0x0005e8000c10112c */
[----:B------:R2:W-:Y:S02]  /*7a00*/  @!P2 STG.E.U8 desc[UR44][R6.64+0xa9], R31 ;  /* 0x0000a91f0600a986 */ /* 0x0005e4000c10112c */
.L_x_211:
[----:B------:R-:W-:Y:S05]  /*7a10*/  BSYNC B0 ;  /* 0x0000000000007941 */ /* 0x000fea0003800000 */
.L_x_33:
[----:B0-2---:R-:W2:Y:S01]  /*7a20*/  LDL.64 R2, [R1] ;  /* 0x0000000001027983 */ /* 0x005ea20000100a00 */
[----:B------:R-:W-:Y:S01]  /*7a30*/  ULDC.64 UR4, c[0x0][0x650] ;  /* 0x0001940000047ab9 */ /* 0x000fe20000000a00 */
[----:B------:R0:W-:Y:S01]  /*7a40*/  SYNCS.ARRIVE.TRANS64.A1T0 RZ, [R120+UR42], RZ ;  /* 0x000000ff78ff79a7 */ /* 0x0001e2000810002a */
[----:B------:R-:W-:Y:S01]  /*7a50*/  PRMT R0, RZ, 0x7610, R0 ;  /* 0x00007610ff007816 */ /* 0x000fe20000000000 */
[----:B------:R-:W-:Y:S02]  /*7a60*/  IMAD.MOV.U32 R19, RZ, RZ, -0x1 ;  /* 0xffffffffff137424 */ /* 0x000fe400078e00ff */
[----:B------:R-:W-:Y:S01]  /*7a70*/  IMAD.MOV.U32 R22, RZ, RZ, -0x1 ;  /* 0xffffffffff167424 */ /* 0x000fe200078e00ff */
[----:B--2---:R-:W-:-:S04]  /*7a80*/  LEA R18, P0, R2, R18, 0x1 ;  /* 0x0000001202127211 */ /* 0x004fc800078008ff */
[----:B------:R-:W-:Y:S01]  /*7a90*/  LEA.HI.X R17, R2, R17, R23, 0x1, P0 ;  /* 0x0000001102117211 */ /* 0x000fe200000f0c17 */
[----:B------:R-:W-:Y:S01]  /*7aa0*/  IMAD.MOV.U32 R2, RZ, RZ, -0x1 ;  /* 0xffffffffff027424 */ /* 0x000fe200078e00ff */
[----:B------:R-:W-:-:S04]  /*7ab0*/  ISETP.GE.U32.AND P0, PT, R18, UR4, PT ;  /* 0x0000000412007c0c */ /* 0x000fc8000bf06070 */
[----:B------:R-:W-:-:S13]  /*7ac0*/  ISETP.GE.U32.AND.EX P0, PT, R17, UR5, PT, P0 ;  /* 0x0000000511007c0c */ /* 0x000fda000bf06100 */
[----:B0-----:R-:W-:Y:S05]  /*7ad0*/  @P0 BRA `(.L_x_212) ;  /* 0x0000000400700947 */ /* 0x001fea0003800000 */
[----:B------:R-:W0:Y:S01]  /*7ae0*/  S2R R10, SR_CTAID.X ;  /* 0x00000000000a7919 */ /* 0x000e220000002500 */
[----:B------:R-:W2:Y:S01]  /*7af0*/  LDC.64 R8, c[0x0][0x628] ;  /* 0x00018a00ff087b82 */ /* 0x000ea20000000a00 */
[----:B------:R-:W-:Y:S01]  /*7b00*/  ULDC UR4, c[0x0][0x150] ;  /* 0x0000540000047ab9 */ /* 0x000fe20000000800 */
[----:B---3--:R-:W-:Y:S01]  /*7b10*/  IMAD.MOV.U32 R6, RZ, RZ, R18 ;  /* 0x000000ffff067224 */ /* 0x008fe200078e0012 */
[----:B------:R-:W3:Y:S01]  /*7b20*/  S2R R20, SR_CTAID.Y ;  /* 0x0000000000147919 */ /* 0x000ee20000002600 */
[----:B------:R-:W-:-:S04]  /*7b30*/  IMAD.MOV.U32 R7, RZ, RZ, R17 ;  /* 0x000000ffff077224 */ /* 0x000fc800078e0011 */
[----:B-1----:R-:W1:Y:S08]  /*7b40*/  LDC R15, c[0x0][0x144] ;  /* 0x00005100ff0f7b82 */ /* 0x002e700000000800 */
[----:B------:R-:W1:Y:S08]  /*7b50*/  LDC R0, c[0x0][0x630] ;  /* 0x00018c00ff007b82 */ /* 0x000e700000000800 */
[----:B------:R-:W1:Y:S01]  /*7b60*/  LDC.64 R12, c[0x0][0x620] ;  /* 0x00018800ff0c7b82 */ /* 0x000e620000000a00 */
[----:B--2---:R-:W-:-:S04]  /*7b70*/  ISETP.NE.U32.AND P0, PT, R8, RZ, PT ;  /* 0x000000ff0800720c */ /* 0x004fc80003f05070 */
[----:B------:R-:W-:Y:S02]  /*7b80*/  ISETP.NE.AND.EX P0, PT, R9, RZ, PT, P0 ;  /* 0x000000ff0900720c */ /* 0x000fe40003f05300 */
[----:B0-----:R-:W-:-:S05]  /*7b90*/  I2FP.F32.U32 R2, R10 ;  /* 0x0000000a00027245 */ /* 0x001fca0000201000 */
[----:B------:R-:W-:-:S04]  /*7ba0*/  FMUL R2, R2, UR4 ;  /* 0x0000000402027c20 */ /* 0x000fc80008400000 */
[----:B------:R0:W2:Y:S02]  /*7bb0*/  F2I.U32.TRUNC.NTZ R14, R2 ;  /* 0x00000002000e7305 */ /* 0x0000a4000020f000 */
[----:B---3--:R-:W-:Y:S05]  /*7bc0*/  @!P0 BRA `(.L_x_213) ;  /* 0x0000000000288947 */ /* 0x008fea0003800000 */
[----:B------:R-:W3:Y:S02]  /*7bd0*/  LDC R3, c[0x0][0x634] ;  /* 0x00018d00ff037b82 */ /* 0x000ee40000000800 */
[----:B---3--:R-:W-:-:S05]  /*7be0*/  IADD3 R7, P0, R18, R3, RZ ;  /* 0x0000000312077210 */ /* 0x008fca0007f1e0ff */
[----:B------:R-:W-:-:S04]  /*7bf0*/  IMAD.X R11, RZ, RZ, R17, P0 ;  /* 0x000000ffff0b7224 */ /* 0x000fc800000e0611 */
[----:B0-----:R-:W-:-:S04]  /*7c00*/  IMAD.WIDE.U32 R2, R11, R8, RZ ;  /* 0x000000080b027225 */ /* 0x001fc800078e00ff */
[----:B----4-:R-:W-:-:S04]  /*7c10*/  IMAD.WIDE.U32 R4, P0, R7, R9, R2 ;  /* 0x0000000907047225 */ /* 0x010fc80007800002 */
[----:B------:R-:W-:-:S04]  /*7c20*/  IMAD.WIDE.U32 R2, R7, R8, RZ ;  /* 0x0000000807027225 */ /* 0x000fc800078e00ff */
[----:B------:R-:W-:Y:S01]  /*7c30*/  IMAD.X R7, RZ, RZ, RZ, P0 ;  /* 0x000000ffff077224 */ /* 0x000fe200000e06ff */
[----:B------:R-:W-:Y:S01]  /*7c40*/  IADD3 RZ, P0, R3, R4, RZ ;  /* 0x0000000403ff7210 */ /* 0x000fe20007f1e0ff */
[----:B------:R-:W-:-:S04]  /*7c50*/  IMAD.MOV.U32 R6, RZ, RZ, R5 ;  /* 0x000000ffff067224 */ /* 0x000fc800078e0005 */
[----:B------:R-:W-:-:S08]  /*7c60*/  IMAD.WIDE.U32.X R6, R11, R9, R6, P0 ;  /* 0x000000090b067225 */ /* 0x000fd000000e0406 */
.L_x_213:
[----:B------:R-:W3:Y:S01]  /*7c70*/  LDC.64 R26, c[0x0][0x640] ;  /* 0x00019000ff1a7b82 */ /* 0x000ee20000000a00 */
[-C--:B-1----:R-:W-:Y:S01]  /*7c80*/  SHF.R.U64 R11, R6, R0.reuse, R7 ;  /* 0x00000000060b7219 */ /* 0x082fe20000001207 */
[----:B------:R-:W-:Y:S01]  /*7c90*/  IMAD.MOV.U32 R19, RZ, RZ, R17 ;  /* 0x000000ffff137224 */ /* 0x000fe200078e0011 */
[----:B------:R-:W-:Y:S01]  /*7ca0*/  SHF.R.U32.HI R0, RZ, R0, R7 ;  /* 0x00000000ff007219 */ /* 0x000fe20000011607 */
[----:B--2---:R-:W-:Y:S01]  /*7cb0*/  IMAD.MOV R14, RZ, RZ, -R14 ;  /* 0x000000ffff0e7224 */ /* 0x004fe200078e0a0e */
[----:B----4-:R-:W-:Y:S01]  /*7cc0*/  IADD3 R5, P0, RZ, -R11, RZ ;  /* 0x8000000bff057210 */ /* 0x010fe20007f1e0ff */
[----:B------:R-:W-:Y:S01]  /*7cd0*/  ULDC UR4, c[0x0][0x154] ;  /* 0x0000550000047ab9 */ /* 0x000fe20000000800 */
[----:B------:R-:W-:Y:S01]  /*7ce0*/  IMAD.MOV.U32 R7, RZ, RZ, 0x1 ;  /* 0x00000001ff077424 */ /* 0x000fe200078e00ff */
[----:B------:R-:W1:Y:S01]  /*7cf0*/  LDC R4, c[0x0][0x618] ;  /* 0x00018600ff047b82 */ /* 0x000e620000000800 */
[----:B------:R-:W-:Y:S02]  /*7d00*/  IMAD R22, R15, R14, R10 ;  /* 0x0000000e0f167224 */ /* 0x000fe400078e020a */
[----:B------:R-:W-:-:S04]  /*7d10*/  IMAD.X R3, RZ, RZ, ~R0, P0 ;  /* 0x000000ffff037224 */ /* 0x000fc800000e0e00 */
[-C--:B------:R-:W-:Y:S01]  /*7d20*/  IMAD R0, R3, R12.reuse, RZ ;  /* 0x0000000c03007224 */ /* 0x080fe200078e02ff */
[----:B------:R-:W2:Y:S01]  /*7d30*/  LDC R6, c[0x0][0x608] ;  /* 0x00018200ff067b82 */ /* 0x000ea20000000800 */
[----:B0-----:R-:W-:-:S04]  /*7d40*/  IMAD.WIDE.U32 R2, R5, R12, R18 ;  /* 0x0000000c05027225 */ /* 0x001fc800078e0012 */
[----:B------:R-:W-:Y:S01]  /*7d50*/  IMAD R5, R5, R13, R0 ;  /* 0x0000000d05057224 */ /* 0x000fe200078e0200 */
[----:B------:R-:W-:Y:S02]  /*7d60*/  I2FP.F32.U32 R0, R20 ;  /* 0x0000001400007245 */ /* 0x000fe40000201000 */
[----:B------:R-:W0:Y:S01]  /*7d70*/  LDC R24, c[0x0][0x658] ;  /* 0x00019600ff187b82 */ /* 0x000e220000000800 */
[----:B------:R-:W-:Y:S01]  /*7d80*/  IMAD.IADD R3, R3, 0x1, R5 ;  /* 0x0000000103037824 */ /* 0x000fe200078e0205 */
[----:B---3--:R-:W-:Y:S01]  /*7d90*/  ISETP.NE.U32.AND P0, PT, R26, RZ, PT ;  /* 0x000000ff1a00720c */ /* 0x008fe20003f05070 */
[----:B------:R-:W-:Y:S01]  /*7da0*/  FMUL R0, R0, UR4 ;  /* 0x0000000400007c20 */ /* 0x000fe20008400000 */
[----:B------:R-:W-:Y:S02]  /*7db0*/  IMAD.MOV.U32 R5, RZ, RZ, -0x1 ;  /* 0xffffffffff057424 */ /* 0x000fe400078e00ff */
[----:B------:R-:W-:Y:S01]  /*7dc0*/  ISETP.NE.AND.EX P0, PT, R27, RZ, PT, P0 ;  /* 0x000000ff1b00720c */ /* 0x000fe20003f05300 */
[----:B------:R3:W4:Y:S01]  /*7dd0*/  F2I.U32.TRUNC.NTZ R12, R0 ;  /* 0x00000000000c7305 */ /* 0x000722000020f000 */
[----:B------:R-:W3:Y:S01]  /*7de0*/  LDC R15, c[0x0][0x148] ;  /* 0x00005200ff0f7b82 */ /* 0x000ee20000000800 */
[----:B-1----:R-:W-:-:S02]  /*7df0*/  SHF.R.U64 R10, R2, R4, R3 ;  /* 0x00000004020a7219 */ /* 0x002fc40000001203 */
[----:B------:R-:W-:-:S05]  /*7e00*/  SHF.R.U32.HI R3, RZ, R4, R3 ;  /* 0x00000004ff037219 */ /* 0x000fca0000011603 */
[----:B------:R-:W1:Y:S01]  /*7e10*/  LDC R14, c[0x0][0x600] ;  /* 0x00018000ff0e7b82 */ /* 0x000e620000000800 */
[-CC-:B--2---:R-:W-:Y:S02]  /*7e20*/  SHF.R.U64 R8, R10, R6.reuse, R3.reuse ;  /* 0x000000060a087219 */ /* 0x184fe40000001203 */
[----:B------:R-:W-:-:S05]  /*7e30*/  SHF.R.U32.HI R3, RZ, R6, R3 ;  /* 0x00000006ff037219 */ /* 0x000fca0000011603 */
[----:B------:R-:W2:Y:S01]  /*7e40*/  LDC R21, c[0x0][0x648] ;  /* 0x00019200ff157b82 */ /* 0x000ea20000000800 */
[-CC-:B0-----:R-:W-:Y:S02]  /*7e50*/  SHF.R.U64 R13, R8, R24.reuse, R3.reuse ;  /* 0x00000018080d7219 */ /* 0x181fe40000001203 */
[-C--:B------:R-:W-:Y:S02]  /*7e60*/  SHF.L.U32 R5, R5, R24.reuse, RZ ;  /* 0x0000001805057219 */ /* 0x080fe400000006ff */
[-C--:B------:R-:W-:Y:S01]  /*7e70*/  SHF.R.U32.HI R3, RZ, R24.reuse, R3 ;  /* 0x00000018ff037219 */ /* 0x080fe20000011603 */
[----:B------:R-:W-:Y:S01]  /*7e80*/  IMAD.MOV.U32 R2, RZ, RZ, R13 ;  /* 0x000000ffff027224 */ /* 0x000fe200078e000d */
[----:B------:R-:W-:Y:S01]  /*7e90*/  SHF.L.U32 R24, R7, R24, RZ ;  /* 0x0000001807187219 */ /* 0x000fe200000006ff */
[----:B------:R-:W0:Y:S01]  /*7ea0*/  LDC R25, c[0x0][0x638] ;  /* 0x00018e00ff197b82 */ /* 0x000e220000000800 */
[----:B------:R-:W-:-:S07]  /*7eb0*/  LOP3.LUT R19, RZ, R5, RZ, 0x33, !PT ;  /* 0x00000005ff137212 */ /* 0x000fce00078e33ff */
[----:B------:R-:W0:Y:S01]  /*7ec0*/  LDC R28, c[0x0][0x610] ;  /* 0x00018400ff1c7b82 */ /* 0x000e220000000800 */
[----:B----4-:R-:W-:Y:S05]  /*7ed0*/  @!P0 BRA `(.L_x_214) ;  /* 0x0000000000288947 */ /* 0x010fea0003800000 */
[----:B---3--:R-:W3:Y:S02]  /*7ee0*/  LDC R0, c[0x0][0x64c] ;  /* 0x00019300ff007b82 */ /* 0x008ee40000000800 */
[----:B---3--:R-:W-:-:S05]  /*7ef0*/  IADD3 R7, P0, R13, R0, RZ ;  /* 0x000000000d077210 */ /* 0x008fca0007f1e0ff */
        /* <DEDUP_REMOVED lines=8> */
.L_x_214:
[----:B------:R-:W4:Y:S01]  /*7f80*/  LDC R4, c[0x0][0x65c] ;  /* 0x00019700ff047b82 */ /* 0x000f220000000800 */
[----:B--23--:R-:W-:Y:S01]  /*7f90*/  SHF.R.U64 R0, R2, R21, R3 ;  /* 0x0000001502007219 */ /* 0x00cfe20000001203 */
[----:B-1----:R-:W-:Y:S01]  /*7fa0*/  VIADD R3, R14, 0xffffffff ;  /* 0xffffffff0e037836 */ /* 0x002fe20000000000 */
[----:B------:R-:W-:Y:S01]  /*7fb0*/  LOP3.LUT R19, R8, R19, RZ, 0xc0, !PT ;  /* 0x0000001308137212 */ /* 0x000fe200078ec0ff */
[----:B------:R-:W-:Y:S02]  /*7fc0*/  IMAD.MOV R12, RZ, RZ, -R12 ;  /* 0x000000ffff0c7224 */ /* 0x000fe400078e0a0c */
[----:B------:R-:W-:Y:S01]  /*7fd0*/  IMAD.MOV R2, RZ, RZ, -R0 ;  /* 0x000000ffff027224 */ /* 0x000fe200078e0a00 */
[----:B------:R-:W-:Y:S01]  /*7fe0*/  LOP3.LUT R3, R10, R3, RZ, 0xc0, !PT ;  /* 0x000000030a037212 */ /* 0x000fe200078ec0ff */
[----:B------:R-:W-:Y:S02]  /*7ff0*/  IMAD R19, R24, R0, R19 ;  /* 0x0000000018137224 */ /* 0x000fe400078e0213 */
[----:B0-----:R-:W-:-:S04]  /*8000*/  IMAD R0, R2, R25, R13 ;  /* 0x0000001902007224 */ /* 0x001fc800078e020d */
[----:B------:R-:W-:Y:S01]  /*8010*/  IMAD R2, R0, R14, R3 ;  /* 0x0000000e00027224 */ /* 0x000fe200078e0203 */
[----:B----4-:R-:W-:Y:S01]  /*8020*/  ISETP.NE.AND P0, PT, R4, 0x1, PT ;  /* 0x000000010400780c */ /* 0x010fe20003f05270 */
[----:B------:R-:W-:-:S05]  /*8030*/  IMAD.MOV.U32 R4, RZ, RZ, 0x1 ;  /* 0x00000001ff047424 */ /* 0x000fca00078e00ff */
[----:B------:R-:W-:-:S07]  /*8040*/  PRMT R0, R4, 0x7610, R0 ;  /* 0x0000761004007816 */ /* 0x000fce0000000000 */
[----:B------:R-:W-:-:S04]  /*8050*/  @P0 IMAD R22, R15, R12, R20 ;  /* 0x0000000c0f160224 */ /* 0x000fc800078e0214 */
[----:B------:R-:W-:-:S05]  /*8060*/  IMAD R19, R19, R28, R22 ;  /* 0x0000001c13137224 */ /* 0x000fca00078e0216 */
[----:B------:R-:W-:Y:S02]  /*8070*/  SEL R22, R2, R19, !P0 ;  /* 0x0000001302167207 */ /* 0x000fe40004000000 */
[----:B------:R-:W-:Y:S01]  /*8080*/  SEL R19, R19, R2, !P0 ;  /* 0x0000000213137207 */ /* 0x000fe20004000000 */
[----:B------:R-:W-:-:S07]  /*8090*/  IMAD.MOV.U32 R2, RZ, RZ, R11 ;  /* 0x000000ffff027224 */ /* 0x000fce00078e000b */
.L_x_212:
[----:B------:R-:W-:Y:S02]  /*80a0*/  LOP3.LUT P0, RZ, R0, 0xff, RZ, 0xc0, !PT ;  /* 0x000000ff00ff7812 */ /* 0x000fe4000780c0ff */
[----:B------:R-:W-:-:S11]  /*80b0*/  LOP3.LUT R123, R123, 0x1, RZ, 0x3c, !PT ;  /* 0x000000017b7b7812 */ /* 0x000fd600078e3cff */
[----:B------:R-:W-:Y:S05]  /*80c0*/  @P0 BRA `(.L_x_215) ;  /* 0xffffff9400380947 */ /* 0x000fea000383ffff */
[----:B------:R-:W-:Y:S05]  /*80d0*/  EXIT ;  /* 0x000000000000794d */ /* 0x000fea0003800000 */
.L_x_14:
[----:B------:R-:W-:-:S08]  /*80e0*/  ISETP.NE.AND P0, PT, R0, RZ, PT ;  /* 0x000000ff0000720c */ /* 0x000fd00003f05270 */
[----:B0-----:R-:W0:-:S00]  /*80f0*/  USETMAXREG.DEALLOC.CTAPOOL 0x28 ;  /* 0x00000028000079c8 */ /* 0x001e0000080e0500 */
[----:B------:R-:W-:Y:S05]  /*8100*/  @P0 EXIT ;  /* 0x000000000000094d */ /* 0x000fea0003800000 */
[----:B0-----:R-:W-:Y:S01]  /*8110*/  LOP3.LUT P0, RZ, R8, 0xff, RZ, 0xc0, !PT ;  /* 0x000000ff08ff7812 */ /* 0x001fe2000780c0ff */
[----:B------:R-:W-:Y:S02]  /*8120*/  IMAD.MOV.U32 R0, RZ, RZ, 0x1 ;  /* 0x00000001ff007424 */ /* 0x000fe400078e00ff */
[----:B------:R-:W-:-:S10]  /*8130*/  IMAD.MOV.U32 R7, RZ, RZ, RZ ;  /* 0x000000ffff077224 */ /* 0x000fd400078e00ff */
[----:B------:R-:W-:Y:S05]  /*8140*/  @!P0 BRA `(.L_x_216) ;  /* 0x0000000c001c8947 */ /* 0x000fea0003800000 */
[----:B------:R-:W-:Y:S01]  /*8150*/  LOP3.LUT P0, RZ, R4, 0x1f, RZ, 0xc0, !PT ;  /* 0x0000001f04ff7812 */ /* 0x000fe2000780c0ff */
[----:B------:R-:W-:Y:S01]  /*8160*/  ULDC UR5, c[0x0][0x658] ;  /* 0x0001960000057ab9 */ /* 0x000fe20000000800 */
[----:B------:R-:W-:Y:S01]  /*8170*/  UMOV UR6, 0xffffffff ;  /* 0xffffffff00067882 */ /* 0x000fe20000000000 */
[----:B------:R-:W-:Y:S01]  /*8180*/  BSSY B0, `(.L_x_216) ;  /* 0x00000c3000007945 */ /* 0x000fe20003800000 */
[----:B------:R-:W-:Y:S01]  /*8190*/  USHF.L.U32 UR6, UR6, UR5, URZ ;  /* 0x0000000506067299 */ /* 0x000fe2000800063f */
[C---:B------:R-:W-:Y:S01]  /*81a0*/  ISETP.NE.AND P2, PT, R3.reuse, RZ, PT ;  /* 0x000000ff0300720c */ /* 0x040fe20003f45270 */
[----:B------:R-:W-:Y:S01]  /*81b0*/  IMAD.MOV.U32 R8, RZ, RZ, 0x1 ;  /* 0x00000001ff087424 */ /* 0x000fe200078e00ff */
[----:B------:R-:W-:Y:S01]  /*81c0*/  ISETP.NE.OR P0, PT, R3, RZ, !P0 ;  /* 0x000000ff0300720c */ /* 0x000fe20004705670 */
[----:B------:R-:W-:Y:S01]  /*81d0*/  IMAD.MOV.U32 R0, RZ, RZ, 0x1 ;  /* 0x00000001ff007424 */ /* 0x000fe200078e00ff */
[----:B------:R-:W-:Y:S01]  /*81e0*/  LOP3.LUT R6, R16, 0x2, RZ, 0xfc, !PT ;  /* 0x0000000210067812 */ /* 0x000fe200078efcff */
[----:B------:R-:W-:Y:S01]  /*81f0*/  IMAD.MOV.U32 R7, RZ, RZ, RZ ;  /* 0x000000ffff077224 */ /* 0x000fe200078e00ff */
[----:B------:R-:W-:Y:S01]  /*8200*/  ULDC UR4, c[0x0][0x600] ;  /* 0x0001800000047ab9 */ /* 0x000fe20000000800 */
[----:B------:R-:W-:Y:S01]  /*8210*/  UMOV UR7, 0x1 ;  /* 0x0000000100077882 */ /* 0x000fe20000000000 */
[----:B------:R-:W-:-:S02]  /*8220*/  UIADD3 UR19, UR38, 0x1, URZ ;  /* 0x0000000126137890 */ /* 0x000fc4000fffe03f */
[----:B------:R-:W-:Y:S02]  /*8230*/  UIADD3 UR15, UR4, -0x1, URZ ;  /* 0xffffffff040f7890 */ /* 0x000fe4000fffe03f */
[----:B------:R-:W-:Y:S02]  /*8240*/  USHF.L.U32 UR17, UR7, UR5, URZ ;  /* 0x0000000507117299 */ /* 0x000fe4000800063f */
[----:B------:R-:W-:Y:S01]  /*8250*/  ULOP3.LUT UR16, URZ, UR6, URZ, 0x33, !UPT ;  /* 0x000000063f107292 */ /* 0x000fe2000f8e333f */
[----:B------:R-:W-:-:S11]  /*8260*/  ULDC.64 UR20, c[0x0][0x198] ;  /* 0x0000660000147ab9 */ /* 0x000fd60000000a00 */
.L_x_228:
[----:B------:R-:W-:-:S03]  /*8270*/  UMOV UR4, 0xffffffff ;  /* 0xffffffff00047882 */ /* 0x000fc60000000000 */
[----:B------:R-:W-:Y:S05]  /*8280*/  BRA.DIV UR4, `(.L_x_217) ;  /* 0x00000016046c7947 */ /* 0x000fea000b800000 */
[----:B------:R-:W-:-:S13]  /*8290*/  ELECT P6, URZ, PT ;  /* 0x00000000003f782f */ /* 0x000fda00038c0000 */
.L_x_252:
[----:B------:R-:W0:Y:S01]  /*82a0*/  LDC R3, c[0x0][0x28c] ;  /* 0x0000a300ff037b82 */ /* 0x000e220000000800 */
[----:B------:R-:W-:Y:S01]  /*82b0*/  BSSY B1, `(.L_x_218) ;  /* 0x0000037000017945 */ /* 0x000fe20003800000 */
[----:B0-----:R-:W-:-:S13]  /*82c0*/  ISETP.LT.OR P6, PT, R3, 0x1, !P6 ;  /* 0x000000010300780c */ /* 0x001fda00077c1670 */
[----:B------:R-:W-:Y:S05]  /*82d0*/  @P6 BRA `(.L_x_219) ;  /* 0x0000000000d06947 */ /* 0x000fea0003800000 */
[----:B------:R-:W-:Y:S02]  /*82e0*/  IMAD R22, R22, 0xb0, RZ ;  /* 0x000000b016167824 */ /* 0x000fe400078e02ff */
[----:B------:R-:W-:Y:S02]  /*82f0*/  IMAD.SHL.U32 R19, R19, 0x40, RZ ;  /* 0x0000004013137824 */ /* 0x000fe400078e00ff */
[----:B------:R-:W-:Y:S02]  /*8300*/  IMAD.MOV.U32 R12, RZ, RZ, RZ ;  /* 0x000000ffff0c7224 */ /* 0x000fe400078e00ff */
[----:B------:R-:W-:Y:S02]  /*8310*/  IMAD.U32 R13, RZ, RZ, UR19 ;  /* 0x00000013ff0d7e24 */ /* 0x000fe4000f8e00ff */
[----:B------:R-:W-:Y:S02]  /*8320*/  IMAD.MOV.U32 R3, RZ, RZ, R0 ;  /* 0x000000ffff037224 */ /* 0x000fe400078e0000 */
[----:B------:R-:W-:-:S07]  /*8330*/  IMAD.MOV.U32 R4, RZ, RZ, R7 ;  /* 0x000000ffff047224 */ /* 0x000fce00078e0007 */
.L_x_223:
[----:B------:R-:W0:Y:S01]  /*8340*/  S2R R10, SR_CgaCtaId ;  /* 0x00000000000a7919 */ /* 0x000e220000008800 */
[----:B------:R-:W-:Y:S01]  /*8350*/  MOV R5, 0x400 ;  /* 0x0000040000057802 */ /* 0x000fe20000000f00 */
[----:B------:R-:W1:Y:S03]  /*8360*/  @!P2 LDC R9, c[0x0][0x500] ;  /* 0x00014000ff09ab82 */ /* 0x000e660000000800 */
[----:B0-----:R-:W-:Y:S02]  /*8370*/  LEA R11, R10, R5, 0x18 ;  /* 0x000000050a0b7211 */ /* 0x001fe400078ec0ff */
[----:B------:R-:W-:-:S03]  /*8380*/  SHF.L.U32 R5, R3, 0x1f, RZ ;  /* 0x0000001f03057819 */ /* 0x000fc600000006ff */
[----:B------:R-:W-:-:S04]  /*8390*/  IMAD R10, R4, 0x8, R11 ;  /* 0x00000008040a7824 */ /* 0x000fc800078e020b */
[----:B------:R-:W0:Y:S02]  /*83a0*/  SYNCS.PHASECHK.TRANS64.TRYWAIT P1, [R10+URZ+0x78], R5 ;  /* 0x000078050a0075a7 */ /* 0x000e24000802017f */
[----:B01----:R-:W-:Y:S05]  /*83b0*/  @!P1 BRA `(.L_x_220) ;  /* 0x0000001400409947 */ /* 0x003fea0003800000 */
.L_x_253:
[----:B0-----:R-:W-:Y:S01]  /*83c0*/  PRMT R5, R6, 0x9910, RZ ;  /* 0x0000991006057816 */ /* 0x001fe200000000ff */
[----:B------:R0:W-:Y:S03]  /*83d0*/  @!P2 SYNCS.ARRIVE.TRANS64 RZ, [R10+URZ], R9 ;  /* 0x000000090affa9a7 */ /* 0x0001e6000800003f */
[----:B------:R-:W-:-:S13]  /*83e0*/  ISETP.NE.AND P1, PT, R5, 0x2, PT ;  /* 0x000000020500780c */ /* 0x000fda0003f25270 */
[----:B0-----:R-:W-:Y:S05]  /*83f0*/  @P1 BRA `(.L_x_221) ;  /* 0x0000000000041947 */ /* 0x001fea0003800000 */
[----:B------:R-:W-:Y:S01]  /*8400*/  BPT.TRAP 0x1 ;  /* 0x000000040000795c */ /* 0x000fe20000300000 */
.L_x_221:
[----:B------:R-:W-:Y:S05]  /*8410*/  @P0 BRA `(.L_x_222) ;  /* 0x0000000000040947 */ /* 0x000fea0003800000 */
[----:B------:R-:W-:Y:S01]  /*8420*/  BPT.TRAP 0x1 ;  /* 0x000000040000795c */ /* 0x000fe20000300000 */
.L_x_222:
[--C-:B------:R-:W-:Y:S01]  /*8430*/  IMAD R5, R4, 0x1000, R11.reuse ;  /* 0x0000100004057824 */ /* 0x100fe200078e020b */
[----:B------:R-:W-:Y:S01]  /*8440*/  R2UR UR9, R10 ;  /* 0x000000000a0972ca */ /* 0x000fe200000e0000 */
[C---:B------:R-:W-:Y:S01]  /*8450*/  IMAD R11, R4.reuse, 0x2c00, R11 ;  /* 0x00002c00040b7824 */ /* 0x040fe200078e020b */
[----:B------:R-:W-:Y:S01]  /*8460*/  UIADD3 UR4, UP0, UR20, 0xf0, URZ ;  /* 0x000000f014047890 */ /* 0x000fe2000ff1e03f */
[----:B------:R-:W-:Y:S01]  /*8470*/  VIADD R13, R13, 0xffffffff ;  /* 0xffffffff0d0d7836 */ /* 0x000fe20000000000 */
[----:B------:R-:W-:Y:S01]  /*8480*/  R2UR UR5, R5 ;  /* 0x00000000050572ca */ /* 0x000fe200000e0000 */
[----:B------:R-:W-:Y:S01]  /*8490*/  UIADD3 UR22, UP1, UR20, 0x1f0, URZ ;  /* 0x000001f014167890 */ /* 0x000fe2000ff3e03f */
[----:B------:R-:W-:Y:S01]  /*84a0*/  R2UR UR8, R11 ;  /* 0x000000000b0872ca */ /* 0x000fe200000e0000 */
[----:B------:R-:W-:Y:S01]  /*84b0*/  VIADD R4, R4, 0x1 ;  /* 0x0000000104047836 */ /* 0x000fe20000000000 */
[----:B------:R-:W-:Y:S01]  /*84c0*/  R2UR UR11, R19 ;  /* 0x00000000130b72ca */ /* 0x000fe200000e0000 */
[----:B------:R-:W-:Y:S01]  /*84d0*/  UIADD3.X UR23, URZ, UR21, URZ, UP1, !UPT ;  /* 0x000000153f177290 */ /* 0x000fe20008ffe43f */
[----:B------:R-:W-:Y:S01]  /*84e0*/  R2UR UR10, R12 ;  /* 0x000000000c0a72ca */ /* 0x000fe200000e0000 */
[----:B------:R-:W-:Y:S01]  /*84f0*/  UMOV UR6, 0x0 ;  /* 0x0000000000067882 */ /* 0x000fe20000000000 */
[----:B------:R-:W-:Y:S01]  /*8500*/  R2UR UR12, R2 ;  /* 0x00000000020c72ca */ /* 0x000fe200000e0000 */
[----:B------:R-:W-:Y:S01]  /*8510*/  UMOV UR7, 0x10000000 ;  /* 0x1000000000077882 */ /* 0x000fe20000000000 */
[----:B------:R-:W-:Y:S01]  /*8520*/  R2UR UR18, R22 ;  /* 0x00000000161272ca */ /* 0x000fe200000e0000 */
[----:B------:R-:W-:Y:S01]  /*8530*/  VIADD R12, R12, 0x40 ;  /* 0x000000400c0c7836 */ /* 0x000fe20000000000 */
[----:B------:R-:W-:Y:S01]  /*8540*/  ISETP.GT.AND P3, PT, R13, 0x1, PT ;  /* 0x000000010d00780c */ /* 0x000fe20003f64270 */
[----:B------:R-:W-:Y:S01]  /*8550*/  UIADD3 UR13, UR5, 0x200, URZ ;  /* 0x00000200050d7890 */ /* 0x000fe2000fffe03f */
[----:B------:R-:W-:Y:S01]  /*8560*/  ISETP.NE.AND P1, PT, R4, 0xf, PT ;  /* 0x0000000f0400780c */ /* 0x000fe20003f25270 */
[----:B------:R-:W-:-:S02]  /*8570*/  UIADD3.X UR5, URZ, UR21, URZ, UP0, !UPT ;  /* 0x000000153f057290 */ /* 0x000fc400087fe43f */
[----:B------:R-:W-:Y:S01]  /*8580*/  UIADD3 UR14, UR8, 0xf200, URZ ;  /* 0x0000f200080e7890 */ /* 0x000fe2000fffe03f */
[----:B------:R-:W-:Y:S02]  /*8590*/  SEL R10, RZ, 0x1, P1 ;  /* 0x00000001ff0a7807 */ /* 0x000fe40000800000 */
[----:B------:R-:W-:Y:S01]  /*85a0*/  UMOV UR8, UR13 ;  /* 0x0000000d00087c82 */ /* 0x000fe20008000000 */
[----:B------:R-:W-:Y:S02]  /*85b0*/  SEL R4, R4, RZ, P1 ;  /* 0x000000ff04047207 */ /* 0x000fe40000800000 */
[----:B------:R-:W-:Y:S01]  /*85c0*/  LOP3.LUT R3, R3, R10, RZ, 0x3c, !PT ;  /* 0x0000000a03037212 */ /* 0x000fe200078e3cff */
[----:B------:R0:W-:Y:S02]  /*85d0*/  UTMALDG.3D [UR8], [UR4], desc[UR6] ;  /* 0x00000608040075b4 */ /* 0x0001e40008011000 */
[----:B0-----:R-:W-:Y:S01]  /*85e0*/  UMOV UR8, UR14 ;  /* 0x0000000e00087c82 */ /* 0x001fe20008000000 */
[----:B------:R-:W-:-:S02]  /*85f0*/  UMOV UR11, UR18 ;  /* 0x00000012000b7c82 */ /* 0x000fc40008000000 */
[----:B------:R0:W-:Y:S02]  /*8600*/  UTMALDG.3D [UR8], [UR22], desc[UR6] ;  /* 0x00000608160075b4 */ /* 0x0001e40008011000 */
[----:B0-----:R-:W-:Y:S05]  /*8610*/  @P3 BRA `(.L_x_223) ;  /* 0xfffffffc00483947 */ /* 0x001fea000383ffff */
.L_x_219:
[----:B------:R-:W-:Y:S05]  /*8620*/  BSYNC B1 ;  /* 0x0000000000017941 */ /* 0x000fea0003800000 */
.L_x_218:
[----:B------:R-:W2:Y:S01]  /*8630*/  LDL.64 R10, [R1] ;  /* 0x00000000010a7983 */ /* 0x000ea20000100a00 */
[----:B------:R-:W-:Y:S01]  /*8640*/  LOP3.LUT P4, RZ, R8, 0xff, RZ, 0xc0, !PT ;  /* 0x000000ff08ff7812 */ /* 0x000fe2000788c0ff */
[----:B------:R-:W-:Y:S01]  /*8650*/  VIADD R4, R7, UR38 ;  /* 0x0000002607047c36 */ /* 0x000fe20008000000 */
[----:B------:R-:W-:Y:S01]  /*8660*/  ULDC.64 UR4, c[0x0][0x650] ;  /* 0x0001940000047ab9 */ /* 0x000fe20000000a00 */
[----:B------:R-:W-:Y:S01]  /*8670*/  IMAD.U32 R7, RZ, RZ, UR38 ;  /* 0x00000026ff077e24 */ /* 0x000fe2000f8e00ff */
[----:B------:R-:W-:Y:S01]  /*8680*/  UISETP.GE.U32.AND UP0, UPT, UR38, 0xf, UPT ;  /* 0x0000000f2600788c */ /* 0x000fe2000bf06070 */
[----:B------:R-:W-:Y:S01]  /*8690*/  BSSY B1, `(.L_x_224) ;  /* 0x000006f000017945 */ /* 0x000fe20003800000 */
[----:B------:R-:W-:Y:S01]  /*86a0*/  ISETP.GT.U32.AND P1, PT, R4, 0xe, PT ;  /* 0x0000000e0400780c */ /* 0x000fe20003f24070 */
[----:B------:R-:W-:Y:S01]  /*86b0*/  IMAD.MOV.U32 R19, RZ, RZ, -0x1 ;  /* 0xffffffffff137424 */ /* 0x000fe200078e00ff */
[----:B------:R-:W-:Y:S01]  /*86c0*/  PRMT R8, RZ, 0x7610, R8 ;  /* 0x00007610ff087816 */ /* 0x000fe20000000008 */
[----:B------:R-:W-:Y:S01]  /*86d0*/  IMAD.MOV.U32 R22, RZ, RZ, -0x1 ;  /* 0xffffffffff167424 */ /* 0x000fe200078e00ff */
[----:B------:R-:W-:-:S02]  /*86e0*/  ISETP.LT.U32.AND P1, PT, R7, 0xf, P1 ;  /* 0x0000000f0700780c */ /* 0x000fc40000f21070 */
[----:B------:R-:W-:Y:S01]  /*86f0*/  PLOP3.LUT P3, PT, PT, PT, UP0, 0x80, 0x0 ;  /* 0x000000000000781c */ /* 0x000fe20003f6f008 */
[----:B------:R-:W0:Y:S01]  /*8700*/  @P4 S2R R3, SR_CgaCtaId ;  /* 0x0000000000034919 */ /* 0x000e220000008800 */
[----:B------:R-:W-:-:S04]  /*8710*/  @P4 MOV R2, 0x400 ;  /* 0x0000040000024802 */ /* 0x000fc80000000f00 */
[----:B0-----:R-:W-:Y:S01]  /*8720*/  @P4 LEA R5, R3, R2, 0x18 ;  /* 0x0000000203054211 */ /* 0x001fe200078ec0ff */
[----:B------:R-:W-:-:S03]  /*8730*/  IMAD.WIDE.U32 R2, R4, -0x77777777, RZ ;  /* 0x8888888904027825 */ /* 0x000fc600078e00ff */
[----:B------:R0:W-:Y:S01]  /*8740*/  @P4 SYNCS.ARRIVE.TRANS64.A1T0 RZ, [R5+URZ+0x128], RZ ;  /* 0x000128ff05ff49a7 */ /* 0x0001e2000810003f */
[----:B------:R-:W-:Y:S01]  /*8750*/  IMAD.MOV.U32 R2, RZ, RZ, -0x1 ;  /* 0xffffffffff027424 */ /* 0x000fe200078e00ff */
[----:B0-----:R-:W-:Y:S02]  /*8760*/  SHF.R.U32.HI R5, RZ, 0x3, R3 ;  /* 0x00000003ff057819 */ /* 0x001fe40000011603 */
[----:B------:R-:W-:-:S03]  /*8770*/  SEL R3, RZ, 0x1, !P1 ;  /* 0x00000001ff037807 */ /* 0x000fc60004800000 */
[----:B------:R-:W-:Y:S01]  /*8780*/  IMAD R7, R5, -0xf, R4 ;  /* 0xfffffff105077824 */ /* 0x000fe200078e0204 */
[----:B------:R-:W-:Y:S02]  /*8790*/  LOP3.LUT R0, R0, R3, RZ, 0x3c, !PT ;  /* 0x0000000300007212 */ /* 0x000fe400078e3cff */
[----:B------:R-:W-:Y:S02]  /*87a0*/  PRMT R3, RZ, 0x7610, R3 ;  /* 0x00007610ff037816 */ /* 0x000fe40000000003 */
[----:B------:R-:W-:Y:S02]  /*87b0*/  @P3 LOP3.LUT R0, R0, 0x1, R5, 0x78, !PT ;  /* 0x0000000100003812 */ /* 0x000fe400078e7805 */
[----:B--2---:R-:W-:-:S04]  /*87c0*/  IADD3 R18, P4, R18, R10, RZ ;  /* 0x0000000a12127210 */ /* 0x004fc80007f9e0ff */
[----:B------:R-:W-:Y:S01]  /*87d0*/  ISETP.GE.U32.AND P1, PT, R18, UR4, PT ;  /* 0x0000000412007c0c */ /* 0x000fe2000bf26070 */
[----:B------:R-:W-:-:S05]  /*87e0*/  IMAD.X R17, R17, 0x1, R23, P4 ;  /* 0x0000000111117824 */ /* 0x000fca00020e0617 */
[----:B------:R-:W-:-:S13]  /*87f0*/  ISETP.GE.U32.AND.EX P1, PT, R17, UR5, PT, P1 ;  /* 0x0000000511007c0c */ /* 0x000fda000bf26110 */
[----:B------:R-:W-:Y:S05]  /*8800*/  @P1 BRA `(.L_x_225) ;  /* 0x00000004005c1947 */ /* 0x000fea0003800000 */
[----:B------:R-:W0:Y:S01]  /*8810*/  S2R R11, SR_CTAID.X ;  /* 0x00000000000b7919 */ /* 0x000e220000002500 */
[----:B------:R-:W-:Y:S01]  /*8820*/  ULDC.64 UR4, c[0x0][0x628] ;  /* 0x00018a0000047ab9 */ /* 0x000fe20000000a00 */
[----:B------:R-:W1:Y:S01]  /*8830*/  LDC R12, c[0x0][0x144] ;  /* 0x00005100ff0c7b82 */ /* 0x000e620000000800 */
[----:B------:R-:W-:Y:S01]  /*8840*/  ISETP.NE.U32.AND P1, PT, RZ, UR4, PT ;  /* 0x00000004ff007c0c */ /* 0x000fe2000bf25070 */
[----:B------:R-:W2:Y:S01]  /*8850*/  S2R R9, SR_CTAID.Y ;  /* 0x0000000000097919 */ /* 0x000ea20000002600 */
[----:B------:R-:W-:Y:S01]  /*8860*/  ULDC UR6, c[0x0][0x150] ;  /* 0x0000540000067ab9 */ /* 0x000fe20000000800 */
[----:B------:R-:W-:Y:S01]  /*8870*/  ULDC UR7, c[0x0][0x630] ;  /* 0x00018c0000077ab9 */ /* 0x000fe20000000800 */
[----:B------:R-:W-:Y:S01]  /*8880*/  ISETP.NE.AND.EX P1, PT, RZ, UR5, PT, P1 ;  /* 0x00000005ff007c0c */ /* 0x000fe2000bf25310 */
[----:B------:R-:W-:Y:S01]  /*8890*/  IMAD.MOV.U32 R2, RZ, RZ, R18 ;  /* 0x000000ffff027224 */ /* 0x000fe200078e0012 */
[----:B0-----:R-:W-:-:S05]  /*88a0*/  I2FP.F32.U32 R3, R11 ;  /* 0x0000000b00037245 */ /* 0x001fca0000201000 */
[----:B------:R-:W-:Y:S01]  /*88b0*/  FMUL R14, R3, UR6 ;  /* 0x00000006030e7c20 */ /* 0x000fe20008400000 */
[----:B------:R-:W-:-:S05]  /*88c0*/  IMAD.MOV.U32 R3, RZ, RZ, R17 ;  /* 0x000000ffff037224 */ /* 0x000fca00078e0011 */
[----:B--2---:R-:W-:Y:S05]  /*88d0*/  @!P1 BRA `(.L_x_226) ;  /* 0x0000000000289947 */ /* 0x004fea0003800000 */
[----:B------:R-:W-:Y:S02]  /*88e0*/  ULDC UR6, c[0x0][0x634] ;  /* 0x00018d0000067ab9 */ /* 0x000fe40000000800 */
[----:B------:R-:W-:-:S05]  /*88f0*/  IADD3 R3, P1, R18, UR6, RZ ;  /* 0x0000000612037c10 */ /* 0x000fca000ff3e0ff */
[----:B------:R-:W-:-:S04]  /*8900*/  IMAD.X R13, RZ, RZ, R17, P1 ;  /* 0x000000ffff0d7224 */ /* 0x000fc800008e0611 */
[----:B------:R-:W-:-:S04]  /*8910*/  IMAD.WIDE.U32 R4, R13, UR4, RZ ;  /* 0x000000040d047c25 */ /* 0x000fc8000f8e00ff */
[----:B------:R-:W-:-:S04]  /*8920*/  IMAD.WIDE.U32 R4, P1, R3, UR5, R4 ;  /* 0x0000000503047c25 */ /* 0x000fc8000f820004 */
[----:B------:R-:W-:-:S04]  /*8930*/  IMAD.WIDE.U32 R2, R3, UR4, RZ ;  /* 0x0000000403027c25 */ /* 0x000fc8000f8e00ff */
[----:B------:R-:W-:Y:S01]  /*8940*/  IMAD.MOV.U32 R2, RZ, RZ, R5 ;  /* 0x000000ffff027224 */ /* 0x000fe200078e0005 */
[----:B------:R-:W-:Y:S01]  /*8950*/  IADD3 RZ, P3, R3, R4, RZ ;  /* 0x0000000403ff7210 */ /* 0x000fe20007f7e0ff */
[----:B------:R-:W-:-:S04]  /*8960*/  IMAD.X R3, RZ, RZ, RZ, P1 ;  /* 0x000000ffff037224 */ /* 0x000fc800008e06ff */
[----:B------:R-:W-:-:S08]  /*8970*/  IMAD.WIDE.U32.X R2, R13, UR5, R2, P3 ;  /* 0x000000050d027c25 */ /* 0x000fd000098e0402 */
.L_x_226:
[--C-:B------:R-:W-:Y:S01]  /*8980*/  SHF.R.U64 R10, R2, UR7, R3.reuse ;  /* 0x00000007020a7c19 */ /* 0x100fe20008001203 */
[----:B------:R-:W0:Y:S01]  /*8990*/  F2I.U32.TRUNC.NTZ R14, R14 ;  /* 0x0000000e000e7305 */ /* 0x000e22000020f000 */
[----:B------:R-:W-:Y:S01]  /*89a0*/  SHF.R.U32.HI R2, RZ, UR7, R3 ;  /* 0x00000007ff027c19 */ /* 0x000fe20008011603 */
[----:B------:R-:W-:Y:S01]  /*89b0*/  ULDC.64 UR4, c[0x0][0x620] ;  /* 0x0001880000047ab9 */ /* 0x000fe20000000a00 */
[----:B------:R-:W-:Y:S01]  /*89c0*/  IADD3 R5, P1, RZ, -R10, RZ ;  /* 0x8000000aff057210 */ /* 0x000fe20007f3e0ff */
[----:B------:R-:W-:Y:S01]  /*89d0*/  IMAD.MOV.U32 R3, RZ, RZ, R17 ;  /* 0x000000ffff037224 */ /* 0x000fe200078e0011 */
[----:B------:R-:W-:-:S03]  /*89e0*/  ULDC.64 UR6, c[0x0][0x640] ;  /* 0x0001900000067ab9 */ /* 0x000fc60000000a00 */
[----:B------:R-:W-:Y:S01]  /*89f0*/  IMAD.X R2, RZ, RZ, ~R2, P1 ;  /* 0x000000ffff027224 */ /* 0x000fe200008e0e02 */
[----:B------:R-:W-:-:S03]  /*8a00*/  ISETP.NE.U32.AND P1, PT, RZ, UR6, PT ;  /* 0x00000006ff007c0c */ /* 0x000fc6000bf25070 */
[----:B------:R-:W-:Y:S01]  /*8a10*/  IMAD R4, R2, UR4, RZ ;  /* 0x0000000402047c24 */ /* 0x000fe2000f8e02ff */
[----:B------:R-:W-:Y:S01]  /*8a20*/  ISETP.NE.AND.EX P1, PT, RZ, UR7, PT, P1 ;  /* 0x00000007ff007c0c */ /* 0x000fe2000bf25310 */
[----:B------:R-:W-:-:S04]  /*8a30*/  IMAD.MOV.U32 R2, RZ, RZ, R18 ;  /* 0x000000ffff027224 */ /* 0x000fc800078e0012 */
[----:B------:R-:W-:Y:S01]  /*8a40*/  IMAD.WIDE.U32 R2, R5, UR4, R2 ;  /* 0x0000000405027c25 */ /* 0x000fe2000f8e0002 */
[----:B------:R-:W-:-:S03]  /*8a50*/  ULDC UR4, c[0x0][0x618] ;  /* 0x0001860000047ab9 */ /* 0x000fc60000000800 */
[----:B------:R-:W-:Y:S01]  /*8a60*/  IMAD R5, R5, UR5, R4 ;  /* 0x0000000505057c24 */ /* 0x000fe2000f8e0204 */
[----:B------:R-:W-:Y:S01]  /*8a70*/  ULDC UR5, c[0x0][0x154] ;  /* 0x0000550000057ab9 */ /* 0x000fe20000000800 */
[----:B0-----:R-:W-:Y:S02]  /*8a80*/  IMAD.MOV R4, RZ, RZ, -R14 ;  /* 0x000000ffff047224 */ /* 0x001fe400078e0a0e */
[----:B------:R-:W0:Y:S01]  /*8a90*/  LDC R14, c[0x0][0x148] ;  /* 0x00005200ff0e7b82 */ /* 0x000e220000000800 */
[----:B------:R-:W-:Y:S02]  /*8aa0*/  IMAD.IADD R3, R3, 0x1, R5 ;  /* 0x0000000103037824 */ /* 0x000fe400078e0205 */
[----:B-1----:R-:W-:Y:S01]  /*8ab0*/  IMAD R11, R12, R4, R11 ;  /* 0x000000040c0b7224 */ /* 0x002fe200078e020b */
[----:B------:R-:W-:Y:S02]  /*8ac0*/  I2FP.F32.U32 R4, R9 ;  /* 0x0000000900047245 */ /* 0x000fe40000201000 */
[----:B------:R-:W-:-:S02]  /*8ad0*/  SHF.R.U64 R12, R2, UR4, R3 ;  /* 0x00000004020c7c19 */ /* 0x000fc40008001203 */
[----:B------:R-:W-:Y:S01]  /*8ae0*/  SHF.R.U32.HI R3, RZ, UR4, R3 ;  /* 0x00000004ff037c19 */ /* 0x000fe20008011603 */
[----:B------:R-:W-:Y:S01]  /*8af0*/  FMUL R4, R4, UR5 ;  /* 0x0000000504047c20 */ /* 0x000fe20008400000 */
[----:B------:R-:W-:Y:S02]  /*8b00*/  ULDC UR4, c[0x0][0x608] ;  /* 0x0001820000047ab9 */ /* 0x000fe40000000800 */
[--C-:B------:R-:W-:Y:S01]  /*8b10*/  SHF.R.U64 R15, R12, UR4, R3.reuse ;  /* 0x000000040c0f7c19 */ /* 0x100fe20008001203 */
[----:B------:R1:W2:Y:S01]  /*8b20*/  F2I.U32.TRUNC.NTZ R20, R4 ;  /* 0x0000000400147305 */ /* 0x0002a2000020f000 */
[----:B------:R-:W-:Y:S01]  /*8b30*/  SHF.R.U32.HI R2, RZ, UR4, R3 ;  /* 0x00000004ff027c19 */ /* 0x000fe20008011603 */
[----:B------:R-:W-:-:S03]  /*8b40*/  ULDC UR4, c[0x0][0x658] ;  /* 0x0001960000047ab9 */ /* 0x000fc60000000800 */
[--C-:B------:R-:W-:Y:S02]  /*8b50*/  SHF.R.U64 R13, R15, UR4, R2.reuse ;  /* 0x000000040f0d7c19 */ /* 0x100fe40008001202 */
[----:B------:R-:W-:-:S03]  /*8b60*/  SHF.R.U32.HI R19, RZ, UR4, R2 ;  /* 0x00000004ff137c19 */ /* 0x000fc60008011602 */
[----:B------:R-:W-:Y:S02]  /*8b70*/  IMAD.MOV.U32 R2, RZ, RZ, R13 ;  /* 0x000000ffff027224 */ /* 0x000fe400078e000d */
[----:B------:R-:W-:Y:S01]  /*8b80*/  IMAD.MOV.U32 R3, RZ, RZ, R19 ;  /* 0x000000ffff037224 */ /* 0x000fe200078e0013 */
[----:B-1----:R-:W-:Y:S06]  /*8b90*/  @!P1 BRA `(.L_x_227) ;  /* 0x0000000000289947 */ /* 0x002fec0003800000 */
        /* <DEDUP_REMOVED lines=10> */
.L_x_227:
[----:B------:R-:W1:Y:S01]  /*8c40*/  LDC R4, c[0x0][0x65c] ;  /* 0x00019700ff047b82 */ /* 0x000e620000000800 */
[----:B------:R-:W-:Y:S01]  /*8c50*/  ULDC UR4, c[0x0][0x648] ;  /* 0x0001920000047ab9 */ /* 0x000fe20000000800 */
[----:B------:R-:W-:Y:S01]  /*8c60*/  LOP3.LUT R15, R15, UR16, RZ, 0xc0, !PT ;  /* 0x000000100f0f7c12 */ /* 0x000fe2000f8ec0ff */
[----:B--2---:R-:W-:Y:S01]  /*8c70*/  IMAD.MOV R20, RZ, RZ, -R20 ;  /* 0x000000ffff147224 */ /* 0x004fe200078e0a14 */
[----:B------:R-:W-:Y:S01]  /*8c80*/  SHF.R.U64 R2, R2, UR4, R3 ;  /* 0x0000000402027c19 */ /* 0x000fe20008001203 */
[----:B------:R-:W-:Y:S01]  /*8c90*/  ULDC UR4, c[0x0][0x638] ;  /* 0x00018e0000047ab9 */ /* 0x000fe20000000800 */
[----:B------:R-:W-:Y:S01]  /*8ca0*/  LOP3.LUT R12, R12, UR15, RZ, 0xc0, !PT ;  /* 0x0000000f0c0c7c12 */ /* 0x000fe2000f8ec0ff */
[----:B------:R-:W-:Y:S01]  /*8cb0*/  ULDC UR5, c[0x0][0x610] ;  /* 0x0001840000057ab9 */ /* 0x000fe20000000800 */
[----:B------:R-:W-:Y:S01]  /*8cc0*/  IMAD.MOV.U32 R3, RZ, RZ, 0x1 ;  /* 0x00000001ff037424 */ /* 0x000fe200078e00ff */
[----:B-1----:R-:W-:Y:S01]  /*8cd0*/  ISETP.NE.AND P1, PT, R4, 0x1, PT ;  /* 0x000000010400780c */ /* 0x002fe20003f25270 */
[----:B------:R-:W-:-:S02]  /*8ce0*/  IMAD.MOV R4, RZ, RZ, -R2 ;  /* 0x000000ffff047224 */ /* 0x000fc400078e0a02 */
[----:B------:R-:W-:Y:S02]  /*8cf0*/  IMAD R2, R2, UR17, R15 ;  /* 0x0000001102027c24 */ /* 0x000fe4000f8e020f */
[----:B------:R-:W-:Y:S01]  /*8d00*/  IMAD R13, R4, UR4, R13 ;  /* 0x00000004040d7c24 */ /* 0x000fe2000f8e020d */
[----:B------:R-:W-:-:S07]  /*8d10*/  ULDC UR4, c[0x0][0x600] ;  /* 0x0001800000047ab9 */ /* 0x000fce0000000800 */
[----:B0-----:R-:W-:-:S04]  /*8d20*/  @P1 IMAD R11, R14, R20, R9 ;  /* 0x000000140e0b1224 */ /* 0x001fc800078e0209 */
[----:B------:R-:W-:Y:S02]  /*8d30*/  IMAD R11, R2, UR5, R11 ;  /* 0x00000005020b7c24 */ /* 0x000fe4000f8e020b */
[----:B------:R-:W-:-:S05]  /*8d40*/  IMAD R2, R13, UR4, R12 ;  /* 0x000000040d027c24 */ /* 0x000fca000f8e020c */
[----:B------:R-:W-:Y:S02]  /*8d50*/  SEL R22, R2, R11, !P1 ;  /* 0x0000000b02167207 */ /* 0x000fe40004800000 */
[----:B------:R-:W-:Y:S01]  /*8d60*/  SEL R19, R11, R2, !P1 ;  /* 0x000000020b137207 */ /* 0x000fe20004800000 */
[----:B------:R-:W-:-:S07]  /*8d70*/  IMAD.MOV.U32 R2, RZ, RZ, R10 ;  /* 0x000000ffff027224 */ /* 0x000fce00078e000a */
.L_x_225:
[----:B------:R-:W-:Y:S05]  /*8d80*/  BSYNC B1 ;  /* 0x0000000000017941 */ /* 0x000fea0003800000 */
.L_x_224:
[----:B------:R-:W-:-:S13]  /*8d90*/  LOP3.LUT P1, RZ, R3, 0xff, RZ, 0xc0, !PT ;  /* 0x000000ff03ff7812 */ /* 0x000fda000782c0ff */
[----:B------:R-:W-:Y:S05]  /*8da0*/  @P1 BRA `(.L_x_228) ;  /* 0xfffffff400301947 */ /* 0x000fea000383ffff */
[----:B------:R-:W-:Y:S05]  /*8db0*/  BSYNC B0 ;  /* 0x0000000000007941 */ /* 0x000fea0003800000 */
.L_x_216:
[----:B------:R-:W-:-:S03]  /*8dc0*/  UMOV UR4, 0xffffffff ;  /* 0xffffffff00047882 */ /* 0x000fc60000000000 */
[----:B------:R-:W-:Y:S05]  /*8dd0*/  BRA.DIV UR4, `(.L_x_229) ;  /* 0x0000000a04cc7947 */ /* 0x000fea000b800000 */
[----:B------:R-:W-:-:S13]  /*8de0*/  ELECT P6, URZ, PT ;  /* 0x00000000003f782f */ /* 0x000fda00038c0000 */
.L_x_256:
[----:B------:R-:W-:Y:S04]  /*8df0*/  BSSY B0, `(.L_x_230) ;  /* 0x000008e000007945 */ /* 0x000fe80003800000 */
[----:B------:R-:W-:Y:S05]  /*8e00*/  @!P6 BRA `(.L_x_231) ;  /* 0x000000080030e947 */ /* 0x000fea0003800000 */
[----:B------:R-:W-:-:S04]  /*8e10*/  LOP3.LUT R16, R16, 0x2, RZ, 0xfc, !PT ;  /* 0x0000000210107812 */ /* 0x000fc800078efcff */
[----:B------:R-:W-:-:S13]  /*8e20*/  ISETP.NE.AND P0, PT, R16, 0x3, PT ;  /* 0x000000031000780c */ /* 0x000fda0003f05270 */
[----:B------:R-:W-:Y:S05]  /*8e30*/  @!P0 BRA `(.L_x_232) ;  /* 0x0000000000048947 */ /* 0x000fea0003800000 */
[----:B------:R-:W-:Y:S01]  /*8e40*/  BPT.TRAP 0x1 ;  /* 0x000000040000795c */ /* 0x000fe20000300000 */
.L_x_232:
[----:B------:R-:W0:Y:S01]  /*8e50*/  S2R R3, SR_CgaCtaId ;  /* 0x0000000000037919 */ /* 0x000e220000008800 */
[----:B------:R-:W-:Y:S02]  /*8e60*/  MOV R2, 0x400 ;  /* 0x0000040000027802 */ /* 0x000fe40000000f00 */
[----:B------:R-:W-:Y:S02]  /*8e70*/  SHF.L.U32 R4, R0, 0x1f, RZ ;  /* 0x0000001f00047819 */ /* 0x000fe400000006ff */
[----:B0-----:R-:W-:-:S05]  /*8e80*/  LEA R2, R3, R2, 0x18 ;  /* 0x0000000203027211 */ /* 0x001fca00078ec0ff */
[----:B------:R-:W-:-:S04]  /*8e90*/  VIADD R2, R2, 0x78 ;  /* 0x0000007802027836 */ /* 0x000fc80000000000 */
[C---:B------:R-:W-:Y:S02]  /*8ea0*/  IMAD R9, R7.reuse, 0x8, R2 ;  /* 0x0000000807097824 */ /* 0x040fe400078e0202 */
[----:B------:R-:W-:Y:S02]  /*8eb0*/  VIADD R7, R7, 0x1 ;  /* 0x0000000107077836 */ /* 0x000fe40000000000 */
[----:B------:R-:W0:Y:S03]  /*8ec0*/  SYNCS.PHASECHK.TRANS64.TRYWAIT P0, [R9+URZ], R4 ;  /* 0x00000004090075a7 */ /* 0x000e26000800017f */
[----:B------:R-:W-:-:S04]  /*8ed0*/  ISETP.NE.AND P1, PT, R7, 0xf, PT ;  /* 0x0000000f0700780c */ /* 0x000fc80003f25270 */
[----:B------:R-:W-:Y:S02]  /*8ee0*/  SEL R3, RZ, 0x1, P1 ;  /* 0x00000001ff037807 */ /* 0x000fe40000800000 */
[----:B------:R-:W-:Y:S02]  /*8ef0*/  SEL R7, R7, RZ, P1 ;  /* 0x000000ff07077207 */ /* 0x000fe40000800000 */
[----:B------:R-:W-:-:S03]  /*8f00*/  LOP3.LUT R6, R0, R3, RZ, 0x3c, !PT ;  /* 0x0000000300067212 */ /* 0x000fc600078e3cff */
[----:B------:R-:W-:Y:S01]  /*8f10*/  IMAD R8, R7, 0x8, R2 ;  /* 0x0000000807087824 */ /* 0x000fe200078e0202 */
[----:B------:R-:W-:Y:S01]  /*8f20*/  SHF.L.U32 R5, R6, 0x1f, RZ ;  /* 0x0000001f06057819 */ /* 0x000fe200000006ff */
[----:B0-----:R-:W-:Y:S06]  /*8f30*/  @!P0 BRA `(.L_x_233) ;  /* 0x0000000800948947 */ /* 0x001fec0003800000 */
.L_x_257:
[----:B------:R-:W1:Y:S01]  /*8f40*/  SYNCS.PHASECHK.TRANS64.TRYWAIT P0, [R8+URZ], R5 ;  /* 0x00000005080075a7 */ /* 0x000e62000800017f */
[----:B------:R-:W-:-:S05]  /*8f50*/  VIADD R0, R7, 0x1 ;  /* 0x0000000107007836 */ /* 0x000fca0000000000 */
[----:B------:R-:W-:-:S04]  /*8f60*/  ISETP.NE.AND P1, PT, R0, 0xf, PT ;  /* 0x0000000f0000780c */ /* 0x000fc80003f25270 */
[----:B------:R-:W-:Y:S02]  /*8f70*/  SEL R3, RZ, 0x1, P1 ;  /* 0x00000001ff037807 */ /* 0x000fe40000800000 */
[----:B------:R-:W-:Y:S02]  /*8f80*/  SEL R7, R0, RZ, P1 ;  /* 0x000000ff00077207 */ /* 0x000fe40000800000 */
[----:B------:R-:W-:-:S03]  /*8f90*/  LOP3.LUT R6, R6, R3, RZ, 0x3c, !PT ;  /* 0x0000000306067212 */ /* 0x000fc600078e3cff */
[----:B0-----:R-:W-:Y:S01]  /*8fa0*/  IMAD R9, R7, 0x8, R2 ;  /* 0x0000000807097824 */ /* 0x001fe200078e0202 */
[----:B------:R-:W-:Y:S01]  /*8fb0*/  SHF.L.U32 R4, R6, 0x1f, RZ ;  /* 0x0000001f06047819 */ /* 0x000fe200000006ff */
[----:B-1----:R-:W-:Y:S06]  /*8fc0*/  @!P0 BRA `(.L_x_234) ;  /* 0x0000000800848947 */ /* 0x002fec0003800000 */
.L_x_258:
        /* <DEDUP_REMOVED lines=9> */
.L_x_259:
        /* <DEDUP_REMOVED lines=9> */
.L_x_260:
        /* <DEDUP_REMOVED lines=9> */
.L_x_261:
        /* <DEDUP_REMOVED lines=9> */
.L_x_262:
        /* <DEDUP_REMOVED lines=9> */
.L_x_263:
        /* <DEDUP_REMOVED lines=9> */
.L_x_264:
        /* <DEDUP_REMOVED lines=9> */
.L_x_265:
        /* <DEDUP_REMOVED lines=9> */
.L_x_266:
        /* <DEDUP_REMOVED lines=9> */
.L_x_267:
        /* <DEDUP_REMOVED lines=9> */
.L_x_268:
[----:B------:R-:W1:Y:S01]  /*9570*/  SYNCS.PHASECHK.TRANS64.TRYWAIT P0, [R9+URZ], R4 ;  /* 0x00000004090075a7 */ /* 0x000e62000800017f */
[----:B------:R-:W-:-:S05]  /*9580*/  VIADD R0, R7, 0x1 ;  /* 0x0000000107007836 */ /* 0x000fca0000000000 */
[----:B------:R-:W-:-:S04]  /*9590*/  ISETP.NE.AND P1, PT, R0, 0xf, PT ;  /* 0x0000000f0000780c */ /* 0x000fc80003f25270 */
[----:B------:R-:W-:Y:S02]  /*95a0*/  SEL R3, RZ, 0x1, P1 ;  /* 0x00000001ff037807 */ /* 0x000fe40000800000 */
[----:B------:R-:W-:Y:S02]  /*95b0*/  SEL R7, R0, RZ, P1 ;  /* 0x000000ff00077207 */ /* 0x000fe40000800000 */
[----:B------:R-:W-:-:S03]  /*95c0*/  LOP3.LUT R11, R6, R3, RZ, 0x3c, !PT ;  /* 0x00000003060b7212 */ /* 0x000fc600078e3cff */
[----:B------:R-:W-:Y:S01]  /*95d0*/  IMAD R6, R7, 0x8, R2 ;  /* 0x0000000807067824 */ /* 0x000fe200078e0202 */
[----:B0-----:R-:W-:Y:S01]  /*95e0*/  SHF.L.U32 R5, R11, 0x1f, RZ ;  /* 0x0000001f0b057819 */ /* 0x001fe200000006ff */
[----:B-1----:R-:W-:Y:S06]  /*95f0*/  @!P0 BRA `(.L_x_245) ;  /* 0x0000000400d48947 */ /* 0x002fec0003800000 */
.L_x_269:
[----:B------:R-:W1:Y:S01]  /*9600*/  SYNCS.PHASECHK.TRANS64.TRYWAIT P0, [R6+URZ], R5 ;  /* 0x00000005060075a7 */ /* 0x000e62000800017f */
[----:B------:R-:W-:-:S05]  /*9610*/  VIADD R0, R7, 0x1 ;  /* 0x0000000107007836 */ /* 0x000fca0000000000 */
[----:B------:R-:W-:-:S04]  /*9620*/  ISETP.NE.AND P1, PT, R0, 0xf, PT ;  /* 0x0000000f0000780c */ /* 0x000fc80003f25270 */
[----:B0-----:R-:W-:Y:S02]  /*9630*/  SEL R4, RZ, 0x1, P1 ;  /* 0x00000001ff047807 */ /* 0x001fe40000800000 */
[----:B------:R-:W-:Y:S02]  /*9640*/  SEL R3, R0, RZ, P1 ;  /* 0x000000ff00037207 */ /* 0x000fe40000800000 */
[----:B------:R-:W-:Y:S01]  /*9650*/  LOP3.LUT R0, R11, R4, RZ, 0x3c, !PT ;  /* 0x000000040b007212 */ /* 0x000fe200078e3cff */
[----:B-1----:R-:W-:Y:S06]  /*9660*/  @!P0 BRA `(.L_x_246) ;  /* 0x0000000400cc8947 */ /* 0x002fec0003800000 */
.L_x_270:
[----:B------:R-:W-:Y:S01]  /*9670*/  IMAD R3, R3, 0x8, R2 ;  /* 0x0000000803037824 */ /* 0x000fe200078e0202 */
[----:B------:R-:W-:-:S07]  /*9680*/  SHF.L.U32 R0, R0, 0x1f, RZ ;  /* 0x0000001f00007819 */ /* 0x000fce00000006ff */
.L_x_247:
[----:B-1----:R1:W2:Y:S02]  /*9690*/  SYNCS.PHASECHK.TRANS64.TRYWAIT P0, [R3+URZ], R0 ;  /* 0x00000000030075a7 */ /* 0x0022a4000800017f */
[----:B--2---:R-:W-:Y:S05]  /*96a0*/  @!P0 NANOSLEEP.SYNCS 0x989680 ;  /* 0x009896800000895d */ /* 0x004fea0003900000 */
[----:B------:R-:W2:Y:S02]  /*96b0*/  @!P0 SYNCS.PHASECHK.TRANS64 P0, [R3+URZ], R0 ;  /* 0x00000000030085a7 */ /* 0x000ea4000800007f */
[----:B--2---:R-:W-:Y:S05]  /*96c0*/  @!P0 BRA `(.L_x_247) ;  /* 0xfffffffc00f08947 */ /* 0x004fea000383ffff */
.L_x_231:
[----:B------:R-:W-:Y:S05]  /*96d0*/  BSYNC B0 ;  /* 0x0000000000007941 */ /* 0x000fea0003800000 */
.L_x_230:
[----:B------:R-:W-:Y:S05]  /*96e0*/  EXIT ;  /* 0x000000000000794d */ /* 0x000fea0003800000 */
.L_x_16:
[----:B-1----:R1:W2:Y:S02]  /*96f0*/  SYNCS.PHASECHK.TRANS64.TRYWAIT P0, [R119+URZ], R0 ;  /* 0x00000000770075a7 */ /* 0x0022a4000800017f */
[----:B--2---:R-:W-:Y:S05]  /*9700*/  @!P0 NANOSLEEP.SYNCS 0x989680 ;  /* 0x009896800000895d */ /* 0x004fea0003900000 */
[----:B------:R-:W2:Y:S02]  /*9710*/  @!P0 SYNCS.PHASECHK.TRANS64 P0, [R119+URZ], R0 ;  /* 0x00000000770085a7 */ /* 0x000ea4000800007f */
[----:B--2---:R-:W-:Y:S05]  /*9720*/  @!P0 BRA `(.L_x_16) ;  /* 0xfffffffc00f08947 */ /* 0x004fea000383ffff */
[----:B------:R-:W-:Y:S05]  /*9730*/  BRA `(.L_x_248) ;  /* 0xffffff7c00b07947 */ /* 0x000fea000383ffff */
.L_x_21:
[----:B--2---:R2:W3:Y:S02]  /*9740*/  SYNCS.PHASECHK.TRANS64.TRYWAIT P1, [R3+URZ], R0 ;  /* 0x00000000030075a7 */ /* 0x0044e4000802017f */
[----:B---3--:R-:W-:Y:S05]  /*9750*/  @!P1 NANOSLEEP.SYNCS 0x989680 ;  /* 0x009896800000995d */ /* 0x008fea0003900000 */
[----:B------:R-:W3:Y:S02]  /*9760*/  @!P1 SYNCS.PHASECHK.TRANS64 P1, [R3+URZ], R0 ;  /* 0x00000000030095a7 */ /* 0x000ee4000802007f */
[----:B---3--:R-:W-:Y:S05]  /*9770*/  @!P1 BRA `(.L_x_21) ;  /* 0xfffffffc00f09947 */ /* 0x008fea000383ffff */
[----:B------:R-:W-:Y:S05]  /*9780*/  BRA `(.L_x_20) ;  /* 0xffffff8000207947 */ /* 0x000fea000383ffff */
.L_x_26:
[----:B--2---:R-:W-:-:S04]  /*9790*/  IMAD.U32 R4, RZ, RZ, UR8 ;  /* 0x00000008ff047e24 */ /* 0x004fc8000f8e00ff */
[----:B------:R2:W3:Y:S03]  /*97a0*/  SYNCS.PHASECHK.TRANS64.TRYWAIT P1, [R4+URZ], R3 ;  /* 0x00000003040075a7 */ /* 0x0004e6000802017f */
[----:B---3--:R-:W-:Y:S05]  /*97b0*/  @!P1 NANOSLEEP.SYNCS 0x989680 ;  /* 0x009896800000995d */ /* 0x008fea0003900000 */
[----:B------:R-:W3:Y:S02]  /*97c0*/  @!P1 SYNCS.PHASECHK.TRANS64 P1, [R4+URZ], R3 ;  /* 0x00000003040095a7 */ /* 0x000ee4000802007f */
[----:B---3--:R-:W-:Y:S05]  /*97d0*/  @!P1 BRA `(.L_x_26) ;  /* 0xfffffffc00ec9947 */ /* 0x008fea000383ffff */
[----:B------:R-:W-:Y:S05]  /*97e0*/  BRA `(.L_x_25) ;  /* 0xffffff8800e07947 */ /* 0x000fea000383ffff */
.L_x_32:
[----:B-1----:R1:W2:Y:S02]  /*97f0*/  SYNCS.PHASECHK.TRANS64.TRYWAIT P0, [R119+URZ+0x10], R0 ;  /* 0x00001000770075a7 */ /* 0x0022a4000800017f */
[----:B--2---:R-:W-:Y:S05]  /*9800*/  @!P0 NANOSLEEP.SYNCS 0x989680 ;  /* 0x009896800000895d */ /* 0x004fea0003900000 */
[----:B------:R-:W2:Y:S02]  /*9810*/  @!P0 SYNCS.PHASECHK.TRANS64 P0, [R119+URZ+0x10], R0 ;  /* 0x00001000770085a7 */ /* 0x000ea4000800007f */
[----:B--2---:R-:W-:Y:S05]  /*9820*/  @!P0 BRA `(.L_x_32) ;  /* 0xfffffffc00f08947 */ /* 0x004fea000383ffff */
[----:B------:R-:W-:Y:S05]  /*9830*/  BRA `(.L_x_249) ;  /* 0xffffff9400c07947 */ /* 0x000fea000383ffff */
.L_x_217:
[----:B------:R-:W-:Y:S01]  /*9840*/  BSSY B1, `(.L_x_250) ;  /* 0x0000006000017945 */ /* 0x000fe20003800000 */
[----:B------:R-:W-:-:S07]  /*9850*/  IMAD.MOV.U32 R15, RZ, RZ, -0x1 ;  /* 0xffffffffff0f7424 */ /* 0x000fce00078e00ff */
[----:B-----5:R-:W-:Y:S05]  /*9860*/  WARPSYNC.COLLECTIVE R15, `(.L_x_251) ;  /* 0x000000000f0c7348 */ /* 0x020fea0003c00000 */
[----:B------:R-:W-:Y:S02]  /*9870*/  ELECT P6, UR62, PT ;  /* 0x00000000003e782f */ /* 0x000fe400038c0000 */
[----:B------:R-:W-:Y:S01]  /*9880*/  MOV R14, UR62 ;  /* 0x0000003e000e7c02 */ /* 0x000fe20008000f00 */
[----:B-----5:R-:W-:Y:S10]  /*9890*/  ENDCOLLECTIVE ;  /* 0x000000000000791b */ /* 0x020ff40003800000 */
.L_x_251:
[----:B------:R-:W-:Y:S05]  /*98a0*/  BSYNC B1 ;  /* 0x0000000000017941 */ /* 0x000fea0003800000 */
.L_x_250:
[----:B------:R-:W-:Y:S05]  /*98b0*/  BRA `(.L_x_252) ;  /* 0xffffffe800787947 */ /* 0x000fea000383ffff */
.L_x_220:
[----:B0-----:R0:W1:Y:S02]  /*98c0*/  SYNCS.PHASECHK.TRANS64.TRYWAIT P1, [R10+URZ+0x78], R5 ;  /* 0x000078050a0075a7 */ /* 0x001064000802017f */
[----:B-1----:R-:W-:Y:S05]  /*98d0*/  @!P1 NANOSLEEP.SYNCS 0x989680 ;  /* 0x009896800000995d */ /* 0x002fea0003900000 */
[----:B------:R-:W1:Y:S02]  /*98e0*/  @!P1 SYNCS.PHASECHK.TRANS64 P1, [R10+URZ+0x78], R5 ;  /* 0x000078050a0095a7 */ /* 0x000e64000802007f */
[----:B-1----:R-:W-:Y:S05]  /*98f0*/  @!P1 BRA `(.L_x_220) ;  /* 0xfffffffc00f09947 */ /* 0x002fea000383ffff */
[----:B------:R-:W-:Y:S05]  /*9900*/  BRA `(.L_x_253) ;  /* 0xffffffe800ac7947 */ /* 0x000fea000383ffff */
.L_x_229:
[----:B------:R-:W-:Y:S01]  /*9910*/  BSSY B0, `(.L_x_254) ;  /* 0x0000006000007945 */ /* 0x000fe20003800000 */
[----:B------:R-:W-:-:S07]  /*9920*/  IMAD.MOV.U32 R15, RZ, RZ, -0x1 ;  /* 0xffffffffff0f7424 */ /* 0x000fce00078e00ff */
[----:B-----5:R-:W-:Y:S05]  /*9930*/  WARPSYNC.COLLECTIVE R15, `(.L_x_255) ;  /* 0x000000000f0c7348 */ /* 0x020fea0003c00000 */
[----:B------:R-:W-:Y:S02]  /*9940*/  ELECT P6, UR62, PT ;  /* 0x00000000003e782f */ /* 0x000fe400038c0000 */
[----:B------:R-:W-:Y:S01]  /*9950*/  MOV R14, UR62 ;  /* 0x0000003e000e7c02 */ /* 0x000fe20008000f00 */
[----:B-----5:R-:W-:Y:S10]  /*9960*/  ENDCOLLECTIVE ;  /* 0x000000000000791b */ /* 0x020ff40003800000 */
.L_x_255:
[----:B------:R-:W-:Y:S05]  /*9970*/  BSYNC B0 ;  /* 0x0000000000007941 */ /* 0x000fea0003800000 */
.L_x_254:
[----:B------:R-:W-:Y:S05]  /*9980*/  BRA `(.L_x_256) ;  /* 0xfffffff400187947 */ /* 0x000fea000383ffff */
.L_x_233:
[----:B0-----:R0:W1:Y:S02]  /*9990*/  SYNCS.PHASECHK.TRANS64.TRYWAIT P0, [R9+URZ], R4 ;  /* 0x00000004090075a7 */ /* 0x001064000800017f */
[----:B-1----:R-:W-:Y:S05]  /*99a0*/  @!P0 NANOSLEEP.SYNCS 0x989680 ;  /* 0x009896800000895d */ /* 0x002fea0003900000 */
[----:B------:R-:W1:Y:S02]  /*99b0*/  @!P0 SYNCS.PHASECHK.TRANS64 P0, [R9+URZ], R4 ;  /* 0x00000004090085a7 */ /* 0x000e64000800007f */
[----:B-1----:R-:W-:Y:S05]  /*99c0*/  @!P0 BRA `(.L_x_233) ;  /* 0xfffffffc00f08947 */ /* 0x002fea000383ffff */
[----:B------:R-:W-:Y:S05]  /*99d0*/  BRA `(.L_x_257) ;  /* 0xfffffff400587947 */ /* 0x000fea000383ffff */
.L_x_234:
[----:B0-----:R0:W1:Y:S02]  /*99e0*/  SYNCS.PHASECHK.TRANS64.TRYWAIT P0, [R8+URZ], R5 ;  /* 0x00000005080075a7 */ /* 0x001064000800017f */
[----:B-1----:R-:W-:Y:S05]  /*99f0*/  @!P0 NANOSLEEP.SYNCS 0x989680 ;  /* 0x009896800000895d */ /* 0x002fea0003900000 */
[----:B------:R-:W1:Y:S02]  /*9a00*/  @!P0 SYNCS.PHASECHK.TRANS64 P0, [R8+URZ], R5 ;  /* 0x00000005080085a7 */ /* 0x000e64000800007f */
[----:B-1----:R-:W-:Y:S05]  /*9a10*/  @!P0 BRA `(.L_x_234) ;  /* 0xfffffffc00f08947 */ /* 0x002fea000383ffff */
[----:B------:R-:W-:Y:S05]  /*9a20*/  BRA `(.L_x_258) ;  /* 0xfffffff400687947 */ /* 0x000fea000383ffff */
.L_x_235:
[----:B0-----:R0:W1:Y:S02]  /*9a30*/  SYNCS.PHASECHK.TRANS64.TRYWAIT P0, [R9+URZ], R4 ;  /* 0x00000004090075a7 */ /* 0x001064000800017f */
[----:B-1----:R-:W-:Y:S05]  /*9a40*/  @!P0 NANOSLEEP.SYNCS 0x989680 ;  /* 0x009896800000895d */ /* 0x002fea0003900000 */
[----:B------:R-:W1:Y:S02]  /*9a50*/  @!P0 SYNCS.PHASECHK.TRANS64 P0, [R9+URZ], R4 ;  /* 0x00000004090085a7 */ /* 0x000e64000800007f */
[----:B-1----:R-:W-:Y:S05]  /*9a60*/  @!P0 BRA `(.L_x_235) ;  /* 0xfffffffc00f08947 */ /* 0x002fea000383ffff */
[----:B------:R-:W-:Y:S05]  /*9a70*/  BRA `(.L_x_259) ;  /* 0xfffffff400787947 */ /* 0x000fea000383ffff */
.L_x_236:
[----:B0-----:R0:W1:Y:S02]  /*9a80*/  SYNCS.PHASECHK.TRANS64.TRYWAIT P0, [R8+URZ], R5 ;  /* 0x00000005080075a7 */ /* 0x001064000800017f */
[----:B-1----:R-:W-:Y:S05]  /*9a90*/  @!P0 NANOSLEEP.SYNCS 0x989680 ;  /* 0x009896800000895d */ /* 0x002fea0003900000 */
[----:B------:R-:W1:Y:S02]  /*9aa0*/  @!P0 SYNCS.PHASECHK.TRANS64 P0, [R8+URZ], R5 ;  /* 0x00000005080085a7 */ /* 0x000e64000800007f */
[----:B-1----:R-:W-:Y:S05]  /*9ab0*/  @!P0 BRA `(.L_x_236) ;  /* 0xfffffffc00f08947 */ /* 0x002fea000383ffff */
[----:B------:R-:W-:Y:S05]  /*9ac0*/  BRA `(.L_x_260) ;  /* 0xfffffff400887947 */ /* 0x000fea000383ffff */
.L_x_237:
[----:B0-----:R0:W1:Y:S02]  /*9ad0*/  SYNCS.PHASECHK.TRANS64.TRYWAIT P0, [R9+URZ], R4 ;  /* 0x00000004090075a7 */ /* 0x001064000800017f */
[----:B-1----:R-:W-:Y:S05]  /*9ae0*/  @!P0 NANOSLEEP.SYNCS 0x989680 ;  /* 0x009896800000895d */ /* 0x002fea0003900000 */
[----:B------:R-:W1:Y:S02]  /*9af0*/  @!P0 SYNCS.PHASECHK.TRANS64 P0, [R9+URZ], R4 ;  /* 0x00000004090085a7 */ /* 0x000e64000800007f */
[----:B-1----:R-:W-:Y:S05]  /*9b00*/  @!P0 BRA `(.L_x_237) ;  /* 0xfffffffc00f08947 */ /* 0x002fea000383ffff */
[----:B------:R-:W-:Y:S05]  /*9b10*/  BRA `(.L_x_261) ;  /* 0xfffffff400987947 */ /* 0x000fea000383ffff */
.L_x_238:
[----:B0-----:R0:W1:Y:S02]  /*9b20*/  SYNCS.PHASECHK.TRANS64.TRYWAIT P0, [R8+URZ], R5 ;  /* 0x00000005080075a7 */ /* 0x001064000800017f */
[----:B-1----:R-:W-:Y:S05]  /*9b30*/  @!P0 NANOSLEEP.SYNCS 0x989680 ;  /* 0x009896800000895d */ /* 0x002fea0003900000 */
[----:B------:R-:W1:Y:S02]  /*9b40*/  @!P0 SYNCS.PHASECHK.TRANS64 P0, [R8+URZ], R5 ;  /* 0x00000005080085a7 */ /* 0x000e64000800007f */
[----:B-1----:R-:W-:Y:S05]  /*9b50*/  @!P0 BRA `(.L_x_238) ;  /* 0xfffffffc00f08947 */ /* 0x002fea000383ffff */
[----:B------:R-:W-:Y:S05]  /*9b60*/  BRA `(.L_x_262) ;  /* 0xfffffff400a87947 */ /* 0x000fea000383ffff */
.L_x_239:
[----:B0-----:R0:W1:Y:S02]  /*9b70*/  SYNCS.PHASECHK.TRANS64.TRYWAIT P0, [R9+URZ], R4 ;  /* 0x00000004090075a7 */ /* 0x001064000800017f */
[----:B-1----:R-:W-:Y:S05]  /*9b80*/  @!P0 NANOSLEEP.SYNCS 0x989680 ;  /* 0x009896800000895d */ /* 0x002fea0003900000 */
[----:B------:R-:W1:Y:S02]  /*9b90*/  @!P0 SYNCS.PHASECHK.TRANS64 P0, [R9+URZ], R4 ;  /* 0x00000004090085a7 */ /* 0x000e64000800007f */
[----:B-1----:R-:W-:Y:S05]  /*9ba0*/  @!P0 BRA `(.L_x_239) ;  /* 0xfffffffc00f08947 */ /* 0x002fea000383ffff */
[----:B------:R-:W-:Y:S05]  /*9bb0*/  BRA `(.L_x_263) ;  /* 0xfffffff400b87947 */ /* 0x000fea000383ffff */
.L_x_240:
[----:B0-----:R0:W1:Y:S02]  /*9bc0*/  SYNCS.PHASECHK.TRANS64.TRYWAIT P0, [R8+URZ], R5 ;  /* 0x00000005080075a7 */ /* 0x001064000800017f */
[----:B-1----:R-:W-:Y:S05]  /*9bd0*/  @!P0 NANOSLEEP.SYNCS 0x989680 ;  /* 0x009896800000895d */ /* 0x002fea0003900000 */
[----:B------:R-:W1:Y:S02]  /*9be0*/  @!P0 SYNCS.PHASECHK.TRANS64 P0, [R8+URZ], R5 ;  /* 0x00000005080085a7 */ /* 0x000e64000800007f */
[----:B-1----:R-:W-:Y:S05]  /*9bf0*/  @!P0 BRA `(.L_x_240) ;  /* 0xfffffffc00f08947 */ /* 0x002fea000383ffff */
[----:B------:R-:W-:Y:S05]  /*9c00*/  BRA `(.L_x_264) ;  /* 0xfffffff400c87947 */ /* 0x000fea000383ffff */
.L_x_241:
[----:B0-----:R0:W1:Y:S02]  /*9c10*/  SYNCS.PHASECHK.TRANS64.TRYWAIT P0, [R9+URZ], R4 ;  /* 0x00000004090075a7 */ /* 0x001064000800017f */
[----:B-1----:R-:W-:Y:S05]  /*9c20*/  @!P0 NANOSLEEP.SYNCS 0x989680 ;  /* 0x009896800000895d */ /* 0x002fea0003900000 */
[----:B------:R-:W1:Y:S02]  /*9c30*/  @!P0 SYNCS.PHASECHK.TRANS64 P0, [R9+URZ], R4 ;  /* 0x00000004090085a7 */ /* 0x000e64000800007f */
[----:B-1----:R-:W-:Y:S05]  /*9c40*/  @!P0 BRA `(.L_x_241) ;  /* 0xfffffffc00f08947 */ /* 0x002fea000383ffff */
[----:B------:R-:W-:Y:S05]  /*9c50*/  BRA `(.L_x_265) ;  /* 0xfffffff400d87947 */ /* 0x000fea000383ffff */
.L_x_242:
[----:B0-----:R0:W1:Y:S02]  /*9c60*/  SYNCS.PHASECHK.TRANS64.TRYWAIT P0, [R8+URZ], R5 ;  /* 0x00000005080075a7 */ /* 0x001064000800017f */
[----:B-1----:R-:W-:Y:S05]  /*9c70*/  @!P0 NANOSLEEP.SYNCS 0x989680 ;  /* 0x009896800000895d */ /* 0x002fea0003900000 */
[----:B------:R-:W1:Y:S02]  /*9c80*/  @!P0 SYNCS.PHASECHK.TRANS64 P0, [R8+URZ], R5 ;  /* 0x00000005080085a7 */ /* 0x000e64000800007f */
[----:B-1----:R-:W-:Y:S05]  /*9c90*/  @!P0 BRA `(.L_x_242) ;  /* 0xfffffffc00f08947 */ /* 0x002fea000383ffff */
[----:B------:R-:W-:Y:S05]  /*9ca0*/  BRA `(.L_x_266) ;  /* 0xfffffff400e87947 */ /* 0x000fea000383ffff */
.L_x_243:
[----:B0-----:R0:W1:Y:S02]  /*9cb0*/  SYNCS.PHASECHK.TRANS64.TRYWAIT P0, [R9+URZ], R4 ;  /* 0x00000004090075a7 */ /* 0x001064000800017f */
[----:B-1----:R-:W-:Y:S05]  /*9cc0*/  @!P0 NANOSLEEP.SYNCS 0x989680 ;  /* 0x009896800000895d */ /* 0x002fea0003900000 */
[----:B------:R-:W1:Y:S02]  /*9cd0*/  @!P0 SYNCS.PHASECHK.TRANS64 P0, [R9+URZ], R4 ;  /* 0x00000004090085a7 */ /* 0x000e64000800007f */
[----:B-1----:R-:W-:Y:S05]  /*9ce0*/  @!P0 BRA `(.L_x_243) ;  /* 0xfffffffc00f08947 */ /* 0x002fea000383ffff */
[----:B------:R-:W-:Y:S05]  /*9cf0*/  BRA `(.L_x_267) ;  /* 0xfffffff400f87947 */ /* 0x000fea000383ffff */
.L_x_244:
[----:B0-----:R0:W1:Y:S02]  /*9d00*/  SYNCS.PHASECHK.TRANS64.TRYWAIT P0, [R8+URZ], R5 ;  /* 0x00000005080075a7 */ /* 0x001064000800017f */
[----:B-1----:R-:W-:Y:S05]  /*9d10*/  @!P0 NANOSLEEP.SYNCS 0x989680 ;  /* 0x009896800000895d */ /* 0x002fea0003900000 */
[----:B------:R-:W1:Y:S02]  /*9d20*/  @!P0 SYNCS.PHASECHK.TRANS64 P0, [R8+URZ], R5 ;  /* 0x00000005080085a7 */ /* 0x000e64000800007f */
[----:B-1----:R-:W-:Y:S05]  /*9d30*/  @!P0 BRA `(.L_x_244) ;  /* 0xfffffffc00f08947 */ /* 0x002fea000383ffff */
[----:B------:R-:W-:Y:S05]  /*9d40*/  BRA `(.L_x_268) ;  /* 0xfffffff800087947 */ /* 0x000fea000383ffff */
.L_x_245:
[----:B0-----:R0:W1:Y:S02]  /*9d50*/  SYNCS.PHASECHK.TRANS64.TRYWAIT P0, [R9+URZ], R4 ;  /* 0x00000004090075a7 */ /* 0x001064000800017f */
[----:B-1----:R-:W-:Y:S05]  /*9d60*/  @!P0 NANOSLEEP.SYNCS 0x989680 ;  /* 0x009896800000895d */ /* 0x002fea0003900000 */
[----:B------:R-:W1:Y:S02]  /*9d70*/  @!P0 SYNCS.PHASECHK.TRANS64 P0, [R9+URZ], R4 ;  /* 0x00000004090085a7 */ /* 0x000e64000800007f */
[----:B-1----:R-:W-:Y:S05]  /*9d80*/  @!P0 BRA `(.L_x_245) ;  /* 0xfffffffc00f08947 */ /* 0x002fea000383ffff */
[----:B------:R-:W-:Y:S05]  /*9d90*/  BRA `(.L_x_269) ;  /* 0xfffffff800187947 */ /* 0x000fea000383ffff */
.L_x_246:
[----:B0-----:R0:W1:Y:S02]  /*9da0*/  SYNCS.PHASECHK.TRANS64.TRYWAIT P0, [R6+URZ], R5 ;  /* 0x00000005060075a7 */ /* 0x001064000800017f */
[----:B-1----:R-:W-:Y:S05]  /*9db0*/  @!P0 NANOSLEEP.SYNCS 0x989680 ;  /* 0x009896800000895d */ /* 0x002fea0003900000 */
[----:B------:R-:W1:Y:S02]  /*9dc0*/  @!P0 SYNCS.PHASECHK.TRANS64 P0, [R6+URZ], R5 ;  /* 0x00000005060085a7 */ /* 0x000e64000800007f */
[----:B-1----:R-:W-:Y:S05]  /*9dd0*/  @!P0 BRA `(.L_x_246) ;  /* 0xfffffffc00f08947 */ /* 0x002fea000383ffff */
[----:B------:R-:W-:Y:S05]  /*9de0*/  BRA `(.L_x_270) ;  /* 0xfffffff800207947 */ /* 0x000fea000383ffff */
.L_x_271:
[----:B------:R-:W-:-:S00]  /*9df0*/  BRA `(.L_x_271) ;  /* 0xfffffffc00fc7947 */ /* 0x000fc0000383ffff */
[----:B------:R-:W-:-:S00]  /*9e00*/  NOP ;  /* 0x0000000000007918 */ /* 0x000fc00000000000 */
[----:B------:R-:W-:-:S00]  /*9e10*/  NOP ;  /* 0x0000000000007918 */ /* 0x000fc00000000000 */
[----:B------:R-:W-:-:S00]  /*9e20*/  NOP ;  /* 0x0000000000007918 */ /* 0x000fc00000000000 */
[----:B------:R-:W-:-:S00]  /*9e30*/  NOP ;  /* 0x0000000000007918 */ /* 0x000fc00000000000 */
[----:B------:R-:W-:-:S00]  /*9e40*/  NOP ;  /* 0x0000000000007918 */ /* 0x000fc00000000000 */
[----:B------:R-:W-:-:S00]  /*9e50*/  NOP ;  /* 0x0000000000007918 */ /* 0x000fc00000000000 */
[----:B------:R-:W-:-:S00]  /*9e60*/  NOP ;  /* 0x0000000000007918 */ /* 0x000fc00000000000 */
[----:B------:R-:W-:-:S00]  /*9e70*/  NOP ;  /* 0x0000000000007918 */ /* 0x000fc00000000000 */
.L_x_272:


//--------------------- .nv.global.init           --------------------------
	.section	.nv.global.init,"aw",@progbits
.nv.global.init:
	.type		$str$22,@object
	.size		$str$22,($str$23 - $str$22)
$str$22:
        /*0000*/ 	.byte	0x6b, 0x5f, 0x74, 0x69, 0x6c, 0x65, 0x5f, 0x63, 0x6f, 0x75, 0x6e, 0x74, 0x20, 0x3e, 0x3d, 0x20
        /*0010*/ 	.byte	0x31, 0x00
	.type		$str$23,@object
	.size		$str$23,(__unnamed_1 - $str$23)
$str$23:
        /*0012*/ 	.byte	0x2f, 0x74, 0x6d, 0x70, 0x2f, 0x63, 0x75, 0x74, 0x6c, 0x61, 0x73, 0x73, 0x5f, 0x73, 0x77, 0x65
        /*0022*/ 	.byte	0x65, 0x70, 0x5f, 0x73, 0x72, 0x63, 0x2f, 0x69, 0x6e, 0x63, 0x6c, 0x75, 0x64, 0x65, 0x2f, 0x63
        /*0032*/ 	.byte	0x75, 0x74, 0x6c, 0x61, 0x73, 0x73, 0x2f, 0x67, 0x65, 0x6d, 0x6d, 0x2f, 0x63, 0x6f, 0x6c, 0x6c
        /*0042*/ 	.byte	0x65, 0x63, 0x74, 0x69, 0x76, 0x65, 0x2f, 0x73, 0x6d, 0x39, 0x30, 0x5f, 0x6d, 0x6d, 0x61, 0x5f
        /*0052*/ 	.byte	0x74, 0x6d, 0x61, 0x5f, 0x67, 0x6d, 0x6d, 0x61, 0x5f, 0x73, 0x73, 0x5f, 0x77, 0x61, 0x72, 0x70
        /*0062*/ 	.byte	0x73, 0x70, 0x65, 0x63, 0x69, 0x61, 0x6c, 0x69, 0x7a, 0x65, 0x64, 0x2e, 0x68, 0x70, 0x70, 0x00
	.type		__unnamed_1,@object
	.size		__unnamed_1,(.L_0 - __unnamed_1)
__unnamed_1:
        /*0072*/ 	.byte	0x76, 0x6f, 0x69, 0x64, 0x20, 0x63, 0x75, 0x74, 0x6c, 0x61, 0x73, 0x73, 0x3a, 0x3a, 0x67, 0x65
        /* <DEDUP_REMOVED lines=171> */
        /*0b32*/ 	.byte	0x3a, 0x69, 0x64, 0x65, 0x6e, 0x74, 0x69, 0x74, 0x79, 0x5d, 0x00
.L_0:


//--------------------- .nv.shared._ZN7cutlass13device_kernelINS_4gemm6kernel13GemmUniversalIN4cute5tupleIJiiiiEEENS1_10collective13CollectiveMmaINS1_34MainloopSm90TmaGmmaWarpSpecializedILi15ENS5_IJNS4_1CILi1EEESB_SB_EEENS1_32KernelTmaWarpSpecializedPingpongEEENS5_IJNSA_ILi64EEENSA_ILi176EEESF_EEEaNS5_IJlSB_lEEEaSI_NS4_8TiledMMAINS4_8MMA_AtomIJNS4_4SM904GMMA26MMA_64x16x32_S32S8S8_SS_TNEEEENS4_6LayoutISC_NS5_IJNSA_ILi0EEESQ_SQ_EEEEENS5_IJNS4_10UnderscoreEST_ST_EEEEENS4_13SM90_TMA_LOADENS4_14ComposedLayoutINS4_7SwizzleILi2ELi4ELi3EEENS4_18smem_ptr_flag_bitsILi8EEENSP_INS5_IJNSA_ILi8EEESF_EEENS5_IJSF_SB_EEEEEEEvNS4_8identityESW_S16_vS17_EENS_8epilogue10collective6detail29Sm90TmaWarpSpecializedAdapterINS1A_15DefaultEpilogueIaSI_SI_NS19_6thread17LinearCombinationIaLi1EiiLNS1E_9ScaleType4KindE0ELNS_15FloatRoundStyleE2EaEENS1_15EpilogueDefaultEEEEEvvEEEEvNT_6ParamsE --------------------------
	.section	.nv.shared._ZN7cutlass13device_kernelINS_4gemm6kernel13GemmUniversalIN4cute5tupleIJiiiiEEENS1_10collective13CollectiveMmaINS1_34MainloopSm90TmaGmmaWarpSpecializedILi15ENS5_IJNS4_1CILi1EEESB_SB_EEENS1_32KernelTmaWarpSpecializedPingpongEEENS5_IJNSA_ILi64EEENSA_ILi176EEESF_EEEaNS5_IJlSB_lEEEaSI_NS4_8TiledMMAINS4_8MMA_AtomIJNS4_4SM904GMMA26MMA_64x16x32_S32S8S8_SS_TNEEEENS4_6LayoutISC_NS5_IJNSA_ILi0EEESQ_SQ_EEEEENS5_IJNS4_10UnderscoreEST_ST_EEEEENS4_13SM90_TMA_LOADENS4_14ComposedLayoutINS4_7SwizzleILi2ELi4ELi3EEENS4_18smem_ptr_flag_bitsILi8EEENSP_INS5_IJNSA_ILi8EEESF_EEENS5_IJSF_SB_EEEEEEEvNS4_8identityESW_S16_vS17_EENS_8epilogue10collective6detail29Sm90TmaWarpSpecializedAdapterINS1A_15DefaultEpilogueIaSI_SI_NS19_6thread17LinearCombinationIaLi1EiiLNS1E_9ScaleType4KindE0ELNS_15FloatRoundStyleE2EaEENS1_15EpilogueDefaultEEEEEvvEEEEvNT_6ParamsE,"aw",@nobits
	.sectionflags	@""
	.align	16
	.zero		1024


//--------------------- .nv.shared.reserved.0     --------------------------
	.section	.nv.shared.reserved.0,"aw",@nobits
	.weak		__nv_reservedSMEM_offset_0_alias
	.size		__nv_reservedSMEM_offset_0_alias, 0, 0
	.other		__nv_reservedSMEM_offset_0_alias,@"STO_CUDA_RESERVED_SHARED STV_DEFAULT"
__nv_reservedSMEM_offset_0_alias:
	.zero		0


//--------------------- .nv.global                --------------------------
	.section	.nv.global,"aw",@nobits
.nv.global:
	.type		_ZN40_INTERNAL_93000bce_4_k_cu_011e62b5_153734cute1_E,@object
	.size		_ZN40_INTERNAL_93000bce_4_k_cu_011e62b5_153734cute1_E,(_ZN40_INTERNAL_93000bce_4_k_cu_011e62b5_153734cuda3std3__45__cpo6cbeginE - _ZN40_INTERNAL_93000bce_4_k_cu_011e62b5_153734cute1_E)
_ZN40_INTERNAL_93000bce_4_k_cu_011e62b5_153734cute1_E:
	.zero		1
	.type		_ZN40_INTERNAL_93000bce_4_k_cu_011e62b5_153734cuda3std3__45__cpo6cbeginE,@object
	.size		_ZN40_INTERNAL_93000bce_4_k_cu_011e62b5_153734cuda3std3__45__cpo6cbeginE,(_ZN40_INTERNAL_93000bce_4_k_cu_011e62b5_153734cuda3std3__48in_placeE - _ZN40_INTERNAL_93000bce_4_k_cu_011e62b5_153734cuda3std3__45__cpo6cbeginE)
_ZN40_INTERNAL_93000bce_4_k_cu_011e62b5_153734cuda3std3__45__cpo6cbeginE:
	.zero		1
	.type		_ZN40_INTERNAL_93000bce_4_k_cu_011e62b5_153734cuda3std3__48in_placeE,@object
	.size		_ZN40_INTERNAL_93000bce_4_k_cu_011e62b5_153734cuda3std3__48in_placeE,(_ZN40_INTERNAL_93000bce_4_k_cu_011e62b5_153734cuda3std6ranges3__45__cpo9iter_moveE - _ZN40_INTERNAL_93000bce_4_k_cu_011e62b5_153734cuda3std3__48in_placeE)
_ZN40_INTERNAL_93000bce_4_k_cu_011e62b5_153734cuda3std3__48in_placeE:
	.zero		1
	.type		_ZN40_INTERNAL_93000bce_4_k_cu_011e62b5_153734cuda3std6ranges3__45__cpo9iter_moveE,@object
	.size		_ZN40_INTERNAL_93000bce_4_k_cu_011e62b5_153734cuda3std6ranges3__45__cpo9iter_moveE,(_ZN40_INTERNAL_93000bce_4_k_cu_011e62b5_153734cuda3std3__45__cpo5beginE - _ZN40_INTERNAL_93000bce_4_k_cu_011e62b5_153734cuda3std6ranges3__45__cpo9iter_moveE)
_ZN40_INTERNAL_93000bce_4_k_cu_011e62b5_153734cuda3std6ranges3__45__cpo9iter_moveE:
	.zero		1
	.type		_ZN40_INTERNAL_93000bce_4_k_cu_011e62b5_153734cuda3std3__45__cpo5beginE,@object
	.size		_ZN40_INTERNAL_93000bce_4_k_cu_011e62b5_153734cuda3std3__45__cpo5beginE,(_ZN40_INTERNAL_93000bce_4_k_cu_011e62b5_153734cuda3std3__442_GLOBAL__N__93000bce_4_k_cu_011e62b5_153736ignoreE - _ZN40_INTERNAL_93000bce_4_k_cu_011e62b5_153734cuda3std3__45__cpo5beginE)
_ZN40_INTERNAL_93000bce_4_k_cu_011e62b5_153734cuda3std3__45__cpo5beginE:
	.zero		1
	.type		_ZN40_INTERNAL_93000bce_4_k_cu_011e62b5_153734cuda3std3__442_GLOBAL__N__93000bce_4_k_cu_011e62b5_153736ignoreE,@object
	.size		_ZN40_INTERNAL_93000bce_4_k_cu_011e62b5_153734cuda3std3__442_GLOBAL__N__93000bce_4_k_cu_011e62b5_153736ignoreE,(_ZN40_INTERNAL_93000bce_4_k_cu_011e62b5_153734cute7productE - _ZN40_INTERNAL_93000bce_4_k_cu_011e62b5_153734cuda3std3__442_GLOBAL__N__93000bce_4_k_cu_011e62b5_153736ignoreE)
_ZN40_INTERNAL_93000bce_4_k_cu_011e62b5_153734cuda3std3__442_GLOBAL__N__93000bce_4_k_cu_011e62b5_153736ignoreE:
	.zero		1
	.type		_ZN40_INTERNAL_93000bce_4_k_cu_011e62b5_153734cute7productE,@object
	.size		_ZN40_INTERNAL_93000bce_4_k_cu_011e62b5_153734cute7productE,(_ZN40_INTERNAL_93000bce_4_k_cu_011e62b5_153734cuda3std3__45__cpo3endE - _ZN40_INTERNAL_93000bce_4_k_cu_011e62b5_153734cute7productE)
_ZN40_INTERNAL_93000bce_4_k_cu_011e62b5_153734cute7productE:
	.zero		1
	.type		_ZN40_INTERNAL_93000bce_4_k_cu_011e62b5_153734cuda3std3__45__cpo3endE,@object
	.size		_ZN40_INTERNAL_93000bce_4_k_cu_011e62b5_153734cuda3std3__45__cpo3endE,(_ZN40_INTERNAL_93000bce_4_k_cu_011e62b5_153734cuda3std3__419piecewise_constructE - _ZN40_INTERNAL_93000bce_4_k_cu_011e62b5_153734cuda3std3__45__cpo3endE)
_ZN40_INTERNAL_93000bce_4_k_cu_011e62b5_153734cuda3std3__45__cpo3endE:
	.zero		1
	.type		_ZN40_INTERNAL_93000bce_4_k_cu_011e62b5_153734cuda3std3__419piecewise_constructE,@object
	.size		_ZN40_INTERNAL_93000bce_4_k_cu_011e62b5_153734cuda3std3__419piecewise_constructE,(_ZN40_INTERNAL_93000bce_4_k_cu_011e62b5_153734cuda3std3__45__cpo4cendE - _ZN40_INTERNAL_93000bce_4_k_cu_011e62b5_153734cuda3std3__419piecewise_constructE)
_ZN40_INTERNAL_93000bce_4_k_cu_011e62b5_153734cuda3std3__419piecewise_constructE:
	.zero		1
	.type		_ZN40_INTERNAL_93000bce_4_k_cu_011e62b5_153734cuda3std3__45__cpo4cendE,@object
	.size		_ZN40_INTERNAL_93000bce_4_k_cu_011e62b5_153734cuda3std3__45__cpo4cendE,(_ZN40_INTERNAL_93000bce_4_k_cu_011e62b5_153734cuda3std6ranges3__45__cpo4swapE - _ZN40_INTERNAL_93000bce_4_k_cu_011e62b5_153734cuda3std3__45__cpo4cendE)
_ZN40_INTERNAL_93000bce_4_k_cu_011e62b5_153734cuda3std3__45__cpo4cendE:
	.zero		1
	.type		_ZN40_INTERNAL_93000bce_4_k_cu_011e62b5_153734cuda3std6ranges3__45__cpo4swapE,@object
	.size		_ZN40_INTERNAL_93000bce_4_k_cu_011e62b5_153734cuda3std6ranges3__45__cpo4swapE,(.L_8 - _ZN40_INTERNAL_93000bce_4_k_cu_011e62b5_153734cuda3std6ranges3__45__cpo4swapE)
_ZN40_INTERNAL_93000bce_4_k_cu_011e62b5_153734cuda3std6ranges3__45__cpo4swapE:
	.zero		1
.L_8:


//--------------------- .nv.constant0._ZN7cutlass13device_kernelINS_4gemm6kernel13GemmUniversalIN4cute5tupleIJiiiiEEENS1_10collective13CollectiveMmaINS1_34MainloopSm90TmaGmmaWarpSpecializedILi15ENS5_IJNS4_1CILi1EEESB_SB_EEENS1_32KernelTmaWarpSpecializedPingpongEEENS5_IJNSA_ILi64EEENSA_ILi176EEESF_EEEaNS5_IJlSB_lEEEaSI_NS4_8TiledMMAINS4_8MMA_AtomIJNS4_4SM904GMMA26MMA_64x16x32_S32S8S8_SS_TNEEEENS4_6LayoutISC_NS5_IJNSA_ILi0EEESQ_SQ_EEEEENS5_IJNS4_10UnderscoreEST_ST_EEEEENS4_13SM90_TMA_LOADENS4_14ComposedLayoutINS4_7SwizzleILi2ELi4ELi3EEENS4_18smem_ptr_flag_bitsILi8EEENSP_INS5_IJNSA_ILi8EEESF_EEENS5_IJSF_SB_EEEEEEEvNS4_8identityESW_S16_vS17_EENS_8epilogue10collective6detail29Sm90TmaWarpSpecializedAdapterINS1A_15DefaultEpilogueIaSI_SI_NS19_6thread17LinearCombinationIaLi1EiiLNS1E_9ScaleType4KindE0ELNS_15FloatRoundStyleE2EaEENS1_15EpilogueDefaultEEEEEvvEEEEvNT_6ParamsE --------------------------
	.section	.nv.constant0._ZN7cutlass13device_kernelINS_4gemm6kernel13GemmUniversalIN4cute5tupleIJiiiiEEENS1_10collective13CollectiveMmaINS1_34MainloopSm90TmaGmmaWarpSpecializedILi15ENS5_IJNS4_1CILi1EEESB_SB_EEENS1_32KernelTmaWarpSpecializedPingpongEEENS5_IJNSA_ILi64EEENSA_ILi176EEESF_EEEaNS5_IJlSB_lEEEaSI_NS4_8TiledMMAINS4_8MMA_AtomIJNS4_4SM904GMMA26MMA_64x16x32_S32S8S8_SS_TNEEEENS4_6LayoutISC_NS5_IJNSA_ILi0EEESQ_SQ_EEEEENS5_IJNS4_10UnderscoreEST_ST_EEEEENS4_13SM90_TMA_LOADENS4_14ComposedLayoutINS4_7SwizzleILi2ELi4ELi3EEENS4_18smem_ptr_flag_bitsILi8EEENSP_INS5_IJNSA_ILi8EEESF_EEENS5_IJSF_SB_EEEEEEEvNS4_8identityESW_S16_vS17_EENS_8epilogue10collective6detail29Sm90TmaWarpSpecializedAdapterINS1A_15DefaultEpilogueIaSI_SI_NS19_6thread17LinearCombinationIaLi1EiiLNS1E_9ScaleType4KindE0ELNS_15FloatRoundStyleE2EaEENS1_15EpilogueDefaultEEEEEvvEEEEvNT_6ParamsE,"a",@progbits
	.sectionflags	@""
	.align	4
.nv.constant0._ZN7cutlass13device_kernelINS_4gemm6kernel13GemmUniversalIN4cute5tupleIJiiiiEEENS1_10collective13CollectiveMmaINS1_34MainloopSm90TmaGmmaWarpSpecializedILi15ENS5_IJNS4_1CILi1EEESB_SB_EEENS1_32KernelTmaWarpSpecializedPingpongEEENS5_IJNSA_ILi64EEENSA_ILi176EEESF_EEEaNS5_IJlSB_lEEEaSI_NS4_8TiledMMAINS4_8MMA_AtomIJNS4_4SM904GMMA26MMA_64x16x32_S32S8S8_SS_TNEEEENS4_6LayoutISC_NS5_IJNSA_ILi0EEESQ_SQ_EEEEENS5_IJNS4_10UnderscoreEST_ST_EEEEENS4_13SM90_TMA_LOADENS4_14ComposedLayoutINS4_7SwizzleILi2ELi4ELi3EEENS4_18smem_ptr_flag_bitsILi8EEENSP_INS5_IJNSA_ILi8EEESF_EEENS5_IJSF_SB_EEEEEEEvNS4_8identityESW_S16_vS17_EENS_8epilogue10collective6detail29Sm90TmaWarpSpecializedAdapterINS1A_15DefaultEpilogueIaSI_SI_NS19_6thread17LinearCombinationIaLi1EiiLNS1E_9ScaleType4KindE0ELNS_15FloatRoundStyleE2EaEENS1_15EpilogueDefaultEEEEEvvEEEEvNT_6ParamsE:
	.zero		1664


//--------------------- SYMBOLS --------------------------

	.type		.nv.reservedSmem.offset0,@object
	.size		.nv.reservedSmem.offset0,0x4
	.type		__assertfail,@function
